// auto-generated by cutlass_sweep.gemm — config: {"arch": "sm_100", "cluster_m": 2, "cluster_n": 2, "dtype": "bf16", "dtype_b": "bf16", "layout": "nt", "stages": 0, "tile_k": 128, "tile_m": 64, "tile_n": 128}
#include "cutlass/cutlass.h"
#include "cutlass/gemm/collective/collective_builder.hpp"
#include "cutlass/gemm/device/gemm_universal_adapter.h"
#include "cutlass/gemm/kernel/gemm_universal.hpp"
#include "cutlass/epilogue/collective/collective_builder.hpp"

using ElemA = cutlass::bfloat16_t;
using ElemB = cutlass::bfloat16_t;
using ElemCD = cutlass::bfloat16_t;
using Acc  = float;
using TileShape    = cute::Shape<cute::_64, cute::_128, cute::_128>;
using ClusterShape = cute::Shape<cute::_2, cute::_2, cute::_1>;

using CollectiveEpilogue = typename cutlass::epilogue::collective::CollectiveBuilder<
    cutlass::arch::Sm100, cutlass::arch::OpClassTensorOp,
    TileShape, ClusterShape,
    cutlass::epilogue::collective::EpilogueTileAuto,
    Acc, Acc,
    ElemCD, cutlass::layout::RowMajor, 128 / cutlass::sizeof_bits<ElemCD>::value,
    ElemCD, cutlass::layout::RowMajor, 128 / cutlass::sizeof_bits<ElemCD>::value,
    cutlass::epilogue::collective::EpilogueScheduleAuto
  >::CollectiveOp;

using CollectiveMainloop = typename cutlass::gemm::collective::CollectiveBuilder<
    cutlass::arch::Sm100, cutlass::arch::OpClassTensorOp,
    ElemA, cutlass::layout::RowMajor, 128 / cutlass::sizeof_bits<ElemA>::value,
    ElemB, cutlass::layout::ColumnMajor, 128 / cutlass::sizeof_bits<ElemB>::value,
    Acc,
    TileShape, ClusterShape,
    cutlass::gemm::collective::StageCountAutoCarveout<static_cast<int>(sizeof(typename CollectiveEpilogue::SharedStorage))>,
    cutlass::gemm::collective::KernelScheduleAuto
  >::CollectiveOp;

using GemmKernel = cutlass::gemm::kernel::GemmUniversal<
    cute::Shape<int,int,int,int>,
    CollectiveMainloop,
    CollectiveEpilogue
>;
using Gemm = cutlass::gemm::device::GemmUniversalAdapter<GemmKernel>;

// Force the device kernel symbol into the cubin without needing a host main.
auto* _anchor = &cutlass::device_kernel<GemmKernel>;


// ===== COMPILED SASS (sm_100a) =====

	.target	sm_100a

	.elftype	@"ET_EXEC"


//--------------------- .note.nv.tkinfo           --------------------------
	.section	.note.nv.tkinfo,"",@"SHT_NOTE"
	.sectionflags	@"SHF_NOTE_NV_TKINFO"
	.tkinfo
        /*0018*/ 	.word	0x00000002
        /*0030*/ 	.string	""
        /*0030*/ 	.string	"ptxas"
        /*0030*/ 	.string	"Cuda compilation tools, release 13.0, V13.0.88"
        /*0030*/ 	.string	"Build cuda_13.0.r13.0/compiler.36424714_0"
        /*0030*/ 	.string	"-arch sm_100a -m 64 "



//--------------------- .note.nv.cuinfo           --------------------------
	.section	.note.nv.cuinfo,"",@"SHT_NOTE"
	.sectionflags	@"SHF_NOTE_NV_CUINFO"
        /*0018*/ 	.short	0x0002
        /*001a*/ 	.short	0x0064
        /*001c*/ 	.short	0x0082
	.zero		2


//--------------------- .nv.info                  --------------------------
	.section	.nv.info,"",@"SHT_CUDA_INFO"
	.align	4


	//----- nvinfo : EIATTR_REGCOUNT
	.align		4
        /*0000*/ 	.byte	0x04, 0x2f
        /*0002*/ 	.short	(.L_19 - .L_18)
	.align		4
.L_18:
        /*0004*/ 	.word	index@(_ZN7cutlass13device_kernelINS_4gemm6kernel13GemmUniversalIN4cute5tupleIJiiiiEEENS1_10collective13CollectiveMmaINS1_35MainloopSm100TmaUmmaWarpSpecializedILi4ELi2ELi4ENS5_IJNS4_1CILi2EEESB_NSA_ILi1EEEEEEEENS5_IJNSA_ILi64EEENSA_ILi128EEESG_EEENS_10bfloat16_tENS5_IJlSC_lEEESI_SJ_NS4_8TiledMMAINS4_8MMA_AtomIJNS4_20SM100_MMA_F16BF16_SSISI_SI_fLi64ELi128ELNS4_4UMMA5MajorE0ELSO_0ELNSN_7ScaleInE0ELSP_0EEEEEENS4_6LayoutINS5_IJSC_SC_SC_EEENS5_IJNSA_ILi0EEESU_SU_EEEEENS5_IJNS4_10UnderscoreESX_SX_EEEEENS4_23SM90_TMA_LOAD_MULTICASTENS4_14ComposedLayoutINS4_7SwizzleILi3ELi4ELi3EEENS4_18smem_ptr_flag_bitsILi16EEENSS_INS5_IJNSA_ILi8EEESF_EEENS5_IJSF_SC_EEEEEEEvNS4_8identityES10_S1A_vS1B_EENS_8epilogue10collective18CollectiveEpilogueINS1D_23Sm100TmaWarpSpecializedILi4ELi2ELi16ELb1ELb0EEEJSH_NS5_IJNSS_ISF_SC_EENSS_INSA_ILi32EEESC_EEEEESI_SJ_SI_SJ_NS1D_6fusion15FusionCallbacksIS1H_NS1M_17LinearCombinationISI_fSI_fLNS_15FloatRoundStyleE2EEESH_S1L_JEEENS4_5SM1004TMEM4LOAD26SM100_TMEM_LOAD_16dp256b4xENS4_13SM90_TMA_LOADENS11_INS12_ILi2ELi4ELi3EEES15_NSS_INS5_IJS16_S1J_EEENS5_IJS1J_SC_EEEEEEENS4_17SM75_U32x4_LDSM_NENS4_14SM90_TMA_STOREES21_NS4_17SM90_U32x4_STSM_NENS4_39AutoVectorizingCopyWithAssumedAlignmentILi128EEEEEEvvEEEEvNT_6ParamsE)
        /*0008*/ 	.word	0x00000044


	//----- nvinfo : EIATTR_FRAME_SIZE
	.align		4
.L_19:
        /*000c*/ 	.byte	0x04, 0x11
        /*000e*/ 	.short	(.L_21 - .L_20)
	.align		4
.L_20:
        /*0010*/ 	.word	index@($__internal_2_$__cuda_sm10x_tcgen05_guardrail_trap_unallocated_columns_being_dealloced)
        /*0014*/ 	.word	0x00000000


	//----- nvinfo : EIATTR_FRAME_SIZE
	.align		4
.L_21:
        /*0018*/ 	.byte	0x04, 0x11
        /*001a*/ 	.short	(.L_23 - .L_22)
	.align		4
.L_22:
        /*001c*/ 	.word	index@($__internal_1_$__cuda_sm10x_tcgen05_guardrail_trap_phase_invalid_during_alloc)
        /*0020*/ 	.word	0x00000000


	//----- nvinfo : EIATTR_FRAME_SIZE
	.align		4
.L_23:
        /*0024*/ 	.byte	0x04, 0x11
        /*0026*/ 	.short	(.L_25 - .L_24)
	.align		4
.L_24:
        /*0028*/ 	.word	index@($__internal_0_$__cuda_sm10x_tcgen05_guardrail_trap_col_being_dealloced_not_returned_by_alloc)
        /*002c*/ 	.word	0x00000000


	//----- nvinfo : EIATTR_FRAME_SIZE
	.align		4
.L_25:
        /*0030*/ 	.byte	0x04, 0x11
        /*0032*/ 	.short	(.L_27 - .L_26)
	.align		4
.L_26:
        /*0034*/ 	.word	index@(_ZN7cutlass13device_kernelINS_4gemm6kernel13GemmUniversalIN4cute5tupleIJiiiiEEENS1_10collective13CollectiveMmaINS1_35MainloopSm100TmaUmmaWarpSpecializedILi4ELi2ELi4ENS5_IJNS4_1CILi2EEESB_NSA_ILi1EEEEEEEENS5_IJNSA_ILi64EEENSA_ILi128EEESG_EEENS_10bfloat16_tENS5_IJlSC_lEEESI_SJ_NS4_8TiledMMAINS4_8MMA_AtomIJNS4_20SM100_MMA_F16BF16_SSISI_SI_fLi64ELi128ELNS4_4UMMA5MajorE0ELSO_0ELNSN_7ScaleInE0ELSP_0EEEEEENS4_6LayoutINS5_IJSC_SC_SC_EEENS5_IJNSA_ILi0EEESU_SU_EEEEENS5_IJNS4_10UnderscoreESX_SX_EEEEENS4_23SM90_TMA_LOAD_MULTICASTENS4_14ComposedLayoutINS4_7SwizzleILi3ELi4ELi3EEENS4_18smem_ptr_flag_bitsILi16EEENSS_INS5_IJNSA_ILi8EEESF_EEENS5_IJSF_SC_EEEEEEEvNS4_8identityES10_S1A_vS1B_EENS_8epilogue10collective18CollectiveEpilogueINS1D_23Sm100TmaWarpSpecializedILi4ELi2ELi16ELb1ELb0EEEJSH_NS5_IJNSS_ISF_SC_EENSS_INSA_ILi32EEESC_EEEEESI_SJ_SI_SJ_NS1D_6fusion15FusionCallbacksIS1H_NS1M_17LinearCombinationISI_fSI_fLNS_15FloatRoundStyleE2EEESH_S1L_JEEENS4_5SM1004TMEM4LOAD26SM100_TMEM_LOAD_16dp256b4xENS4_13SM90_TMA_LOADENS11_INS12_ILi2ELi4ELi3EEES15_NSS_INS5_IJS16_S1J_EEENS5_IJS1J_SC_EEEEEEENS4_17SM75_U32x4_LDSM_NENS4_14SM90_TMA_STOREES21_NS4_17SM90_U32x4_STSM_NENS4_39AutoVectorizingCopyWithAssumedAlignmentILi128EEEEEEvvEEEEvNT_6ParamsE)
        /*0038*/ 	.word	0x00000000


	//----- nvinfo : EIATTR_MIN_STACK_SIZE
	.align		4
.L_27:
        /*003c*/ 	.byte	0x04, 0x12
        /*003e*/ 	.short	(.L_29 - .L_28)
	.align		4
.L_28:
        /*0040*/ 	.word	index@(_ZN7cutlass13device_kernelINS_4gemm6kernel13GemmUniversalIN4cute5tupleIJiiiiEEENS1_10collective13CollectiveMmaINS1_35MainloopSm100TmaUmmaWarpSpecializedILi4ELi2ELi4ENS5_IJNS4_1CILi2EEESB_NSA_ILi1EEEEEEEENS5_IJNSA_ILi64EEENSA_ILi128EEESG_EEENS_10bfloat16_tENS5_IJlSC_lEEESI_SJ_NS4_8TiledMMAINS4_8MMA_AtomIJNS4_20SM100_MMA_F16BF16_SSISI_SI_fLi64ELi128ELNS4_4UMMA5MajorE0ELSO_0ELNSN_7ScaleInE0ELSP_0EEEEEENS4_6LayoutINS5_IJSC_SC_SC_EEENS5_IJNSA_ILi0EEESU_SU_EEEEENS5_IJNS4_10UnderscoreESX_SX_EEEEENS4_23SM90_TMA_LOAD_MULTICASTENS4_14ComposedLayoutINS4_7SwizzleILi3ELi4ELi3EEENS4_18smem_ptr_flag_bitsILi16EEENSS_INS5_IJNSA_ILi8EEESF_EEENS5_IJSF_SC_EEEEEEEvNS4_8identityES10_S1A_vS1B_EENS_8epilogue10collective18CollectiveEpilogueINS1D_23Sm100TmaWarpSpecializedILi4ELi2ELi16ELb1ELb0EEEJSH_NS5_IJNSS_ISF_SC_EENSS_INSA_ILi32EEESC_EEEEESI_SJ_SI_SJ_NS1D_6fusion15FusionCallbacksIS1H_NS1M_17LinearCombinationISI_fSI_fLNS_15FloatRoundStyleE2EEESH_S1L_JEEENS4_5SM1004TMEM4LOAD26SM100_TMEM_LOAD_16dp256b4xENS4_13SM90_TMA_LOADENS11_INS12_ILi2ELi4ELi3EEES15_NSS_INS5_IJS16_S1J_EEENS5_IJS1J_SC_EEEEEEENS4_17SM75_U32x4_LDSM_NENS4_14SM90_TMA_STOREES21_NS4_17SM90_U32x4_STSM_NENS4_39AutoVectorizingCopyWithAssumedAlignmentILi128EEEEEEvvEEEEvNT_6ParamsE)
        /*0044*/ 	.word	0x00000000
.L_29:


//--------------------- .nv.compat                --------------------------
	.section	.nv.compat,"",@"SHT_CUDA_COMPAT_INFO"
	.align	4
        /*0000*/ 	.byte	0x02, 0x09, 0x01, 0x00, 0x02, 0x02, 0x02, 0x00, 0x02, 0x05, 0x05, 0x00, 0x03, 0x07, 0x01, 0x01
        /*0010*/ 	.byte	0x02, 0x03, 0x01, 0x00, 0x02, 0x06, 0x01, 0x00, 0x04, 0x0b, 0x08, 0x00, 0x09, 0x00, 0x00, 0x00
        /*0020*/ 	.byte	0x00, 0x00, 0x00, 0x00


//--------------------- .nv.info._ZN7cutlass13device_kernelINS_4gemm6kernel13GemmUniversalIN4cute5tupleIJiiiiEEENS1_10collective13CollectiveMmaINS1_35MainloopSm100TmaUmmaWarpSpecializedILi4ELi2ELi4ENS5_IJNS4_1CILi2EEESB_NSA_ILi1EEEEEEEENS5_IJNSA_ILi64EEENSA_ILi128EEESG_EEENS_10bfloat16_tENS5_IJlSC_lEEESI_SJ_NS4_8TiledMMAINS4_8MMA_AtomIJNS4_20SM100_MMA_F16BF16_SSISI_SI_fLi64ELi128ELNS4_4UMMA5MajorE0ELSO_0ELNSN_7ScaleInE0ELSP_0EEEEEENS4_6LayoutINS5_IJSC_SC_SC_EEENS5_IJNSA_ILi0EEESU_SU_EEEEENS5_IJNS4_10UnderscoreESX_SX_EEEEENS4_23SM90_TMA_LOAD_MULTICASTENS4_14ComposedLayoutINS4_7SwizzleILi3ELi4ELi3EEENS4_18smem_ptr_flag_bitsILi16EEENSS_INS5_IJNSA_ILi8EEESF_EEENS5_IJSF_SC_EEEEEEEvNS4_8identityES10_S1A_vS1B_EENS_8epilogue10collective18CollectiveEpilogueINS1D_23Sm100TmaWarpSpecializedILi4ELi2ELi16ELb1ELb0EEEJSH_NS5_IJNSS_ISF_SC_EENSS_INSA_ILi32EEESC_EEEEESI_SJ_SI_SJ_NS1D_6fusion15FusionCallbacksIS1H_NS1M_17LinearCombinationISI_fSI_fLNS_15FloatRoundStyleE2EEESH_S1L_JEEENS4_5SM1004TMEM4LOAD26SM100_TMEM_LOAD_16dp256b4xENS4_13SM90_TMA_LOADENS11_INS12_ILi2ELi4ELi3EEES15_NSS_INS5_IJS16_S1J_EEENS5_IJS1J_SC_EEEEEEENS4_17SM75_U32x4_LDSM_NENS4_14SM90_TMA_STOREES21_NS4_17SM90_U32x4_STSM_NENS4_39AutoVectorizingCopyWithAssumedAlignmentILi128EEEEEEvvEEEEvNT_6ParamsE --------------------------
	.section	.nv.info._ZN7cutlass13device_kernelINS_4gemm6kernel13GemmUniversalIN4cute5tupleIJiiiiEEENS1_10collective13CollectiveMmaINS1_35MainloopSm100TmaUmmaWarpSpecializedILi4ELi2ELi4ENS5_IJNS4_1CILi2EEESB_NSA_ILi1EEEEEEEENS5_IJNSA_ILi64EEENSA_ILi128EEESG_EEENS_10bfloat16_tENS5_IJlSC_lEEESI_SJ_NS4_8TiledMMAINS4_8MMA_AtomIJNS4_20SM100_MMA_F16BF16_SSISI_SI_fLi64ELi128ELNS4_4UMMA5MajorE0ELSO_0ELNSN_7ScaleInE0ELSP_0EEEEEENS4_6LayoutINS5_IJSC_SC_SC_EEENS5_IJNSA_ILi0EEESU_SU_EEEEENS5_IJNS4_10UnderscoreESX_SX_EEEEENS4_23SM90_TMA_LOAD_MULTICASTENS4_14ComposedLayoutINS4_7SwizzleILi3ELi4ELi3EEENS4_18smem_ptr_flag_bitsILi16EEENSS_INS5_IJNSA_ILi8EEESF_EEENS5_IJSF_SC_EEEEEEEvNS4_8identityES10_S1A_vS1B_EENS_8epilogue10collective18CollectiveEpilogueINS1D_23Sm100TmaWarpSpecializedILi4ELi2ELi16ELb1ELb0EEEJSH_NS5_IJNSS_ISF_SC_EENSS_INSA_ILi32EEESC_EEEEESI_SJ_SI_SJ_NS1D_6fusion15FusionCallbacksIS1H_NS1M_17LinearCombinationISI_fSI_fLNS_15FloatRoundStyleE2EEESH_S1L_JEEENS4_5SM1004TMEM4LOAD26SM100_TMEM_LOAD_16dp256b4xENS4_13SM90_TMA_LOADENS11_INS12_ILi2ELi4ELi3EEES15_NSS_INS5_IJS16_S1J_EEENS5_IJS1J_SC_EEEEEEENS4_17SM75_U32x4_LDSM_NENS4_14SM90_TMA_STOREES21_NS4_17SM90_U32x4_STSM_NENS4_39AutoVectorizingCopyWithAssumedAlignmentILi128EEEEEEvvEEEEvNT_6ParamsE,"",@"SHT_CUDA_INFO"
	.sectionflags	@""
	.align	4


	//----- nvinfo : EIATTR_CUDA_API_VERSION
	.align		4
        /*0000*/ 	.byte	0x04, 0x37
        /*0002*/ 	.short	(.L_31 - .L_30)
.L_30:
        /*0004*/ 	.word	0x00000082


	//----- nvinfo : EIATTR_KPARAM_INFO
	.align		4
.L_31:
        /*0008*/ 	.byte	0x04, 0x17
        /*000a*/ 	.short	(.L_33 - .L_32)
.L_32:
        /*000c*/ 	.word	0x00000000
        /*0010*/ 	.short	0x0000
        /*0012*/ 	.short	0x0000
        /*0014*/ 	.byte	0x00, 0xf0, 0x01, 0x20


	//----- nvinfo : EIATTR_AT_ENTRY_FRAGMENTS
	.align		4
.L_33:
        /*0018*/ 	.byte	0x04, 0x4f
        /*001a*/ 	.short	(.L_35 - .L_34)


	//   ....[0]....
.L_34:
        /*001c*/ 	.word	0x00000006


	//----- nvinfo : EIATTR_RESERVED_SMEM_USED
	.align		4
.L_35:
        /*0020*/ 	.byte	0x01, 0x41
	.zero		2


	//----- nvinfo : EIATTR_SPARSE_MMA_MASK
	.align		4
        /*0024*/ 	.byte	0x03, 0x50
        /*0026*/ 	.short	0x0000


	//----- nvinfo : EIATTR_TCGEN05_1CTA_USED
	.align		4
        /*0028*/ 	.byte	0x01, 0x51
	.zero		2


	//----- nvinfo : EIATTR_MAXREG_COUNT
	.align		4
        /*002c*/ 	.byte	0x03, 0x1b
        /*002e*/ 	.short	0x00ff


	//----- nvinfo : EIATTR_NUM_BARRIERS
	.align		4
        /*0030*/ 	.byte	0x02, 0x4c
        /*0032*/ 	.byte	0x07
	.zero		1


	//----- nvinfo : EIATTR_EXTERNS
	.align		4
        /*0034*/ 	.byte	0x04, 0x0f
        /*0036*/ 	.short	(.L_37 - .L_36)


	//   ....[0]....
	.align		4
.L_36:
        /*0038*/ 	.word	index@(__assertfail)


	//----- nvinfo : EIATTR_MERCURY_ISA_VERSION
	.align		4
.L_37:
        /*003c*/ 	.byte	0x03, 0x5f
        /*003e*/ 	.short	0x0101


	//----- nvinfo : EIATTR_INT_WARP_WIDE_INSTR_OFFSETS
	.align		4
        /*0040*/ 	.byte	0x04, 0x31
        /*0042*/ 	.short	(.L_39 - .L_38)


	//   ....[0]....
.L_38:
        /*0044*/ 	.word	0x00004240


	//   ....[1]....
        /*0048*/ 	.word	0x00004270


	//   ....[2]....
        /*004c*/ 	.word	0x00004290


	//   ....[3]....
        /*0050*/ 	.word	0x00004dd0


	//   ....[4]....
        /*0054*/ 	.word	0x00004e40


	//   ....[5]....
        /*0058*/ 	.word	0x00004f20


	//   ....[6]....
        /*005c*/ 	.word	0x00004fa0


	//   ....[7]....
        /*0060*/ 	.word	0x000050a0


	//   ....[8]....
        /*0064*/ 	.word	0x00005120


	//   ....[9]....
        /*0068*/ 	.word	0x00005210


	//   ....[10]....
        /*006c*/ 	.word	0x000052c0


	//----- nvinfo : EIATTR_COOP_GROUP_MASK_REGIDS
	.align		4
.L_39:
        /*0070*/ 	.byte	0x04, 0x29
        /*0072*/ 	.short	(.L_41 - .L_40)


	//   ....[0]....
.L_40:
        /*0074*/ 	.word	0xffffffff


	//   ....[1]....
        /*0078*/ 	.word	0xffffffff


	//   ....[2]....
        /*007c*/ 	.word	0xffffffff


	//   ....[3]....
        /*0080*/ 	.word	0xffffffff


	//   ....[4]....
        /*0084*/ 	.word	0xffffffff


	//   ....[5]....
        /*0088*/ 	.word	0xffffffff


	//   ....[6]....
        /*008c*/ 	.word	0xffffffff


	//   ....[7]....
        /*0090*/ 	.word	0xffffffff


	//   ....[8]....
        /*0094*/ 	.word	0xffffffff


	//   ....[9]....
        /*0098*/ 	.word	0xffffffff


	//   ....[10]....
        /*009c*/ 	.word	0xffffffff


	//   ....[11]....
        /*00a0*/ 	.word	0xffffffff


	//   ....[12]....
        /*00a4*/ 	.word	0xffffffff


	//   ....[13]....
        /*00a8*/ 	.word	0xffffffff


	//----- nvinfo : EIATTR_COOP_GROUP_INSTR_OFFSETS
	.align		4
.L_41:
        /*00ac*/ 	.byte	0x04, 0x28
        /*00ae*/ 	.short	(.L_43 - .L_42)


	//   ....[0]....
.L_42:
        /*00b0*/ 	.word	0x00000080


	//   ....[1]....
        /*00b4*/ 	.word	0x000004f0


	//   ....[2]....
        /*00b8*/ 	.word	0x000006a0


	//   ....[3]....
        /*00bc*/ 	.word	0x00000840


	//   ....[4]....
        /*00c0*/ 	.word	0x00000940


	//   ....[5]....
        /*00c4*/ 	.word	0x00000ab0


	//   ....[6]....
        /*00c8*/ 	.word	0x00000c50


	//   ....[7]....
        /*00cc*/ 	.word	0x00000e00


	//   ....[8]....
        /*00d0*/ 	.word	0x000023c0


	//   ....[9]....
        /*00d4*/ 	.word	0x00003270


	//   ....[10]....
        /*00d8*/ 	.word	0x00003480


	//   ....[11]....
        /*00dc*/ 	.word	0x000034b0


	//   ....[12]....
        /*00e0*/ 	.word	0x00004120


	//   ....[13]....
        /*00e4*/ 	.word	0x00004350


	//----- nvinfo : EIATTR_VRC_CTA_INIT_COUNT
	.align		4
.L_43:
        /*00e8*/ 	.byte	0x02, 0x4a
        /*00ea*/ 	.byte	0x80
	.zero		1


	//----- nvinfo : EIATTR_SYSCALL_OFFSETS
	.align		4
        /*00ec*/ 	.byte	0x04, 0x46
        /*00ee*/ 	.short	(.L_45 - .L_44)


	//   ....[0]....
.L_44:
        /*00f0*/ 	.word	0x00005f50


	//   ....[1]....
        /*00f4*/ 	.word	0x00006040


	//   ....[2]....
        /*00f8*/ 	.word	0x00006800


	//   ....[3]....
        /*00fc*/ 	.word	0x000070b0


	//   ....[4]....
        /*0100*/ 	.word	0x00007940


	//   ....[5]....
        /*0104*/ 	.word	0x000081d0


	//----- nvinfo : EIATTR_MBARRIER_INSTR_OFFSETS
	.align		4
.L_45:
        /*0108*/ 	.byte	0x04, 0x39
        /*010a*/ 	.short	(.L_47 - .L_46)


	//   ....[0]....
.L_46:
        /*010c*/ 	.word	0x00000610
        /*0110*/ 	.word	0x000000ff
        /*0114*/ 	.word	0x00000000
        /*0118*/ 	.short	0x0100
        /*011a*/ 	.byte	0x04
	.zero		1


	//   ....[1]....
        /*011c*/ 	.word	0x00000620
        /*0120*/ 	.word	0x000000ff
        /*0124*/ 	.word	0x00000020
        /*0128*/ 	.short	0x0100
        /*012a*/ 	.byte	0x04
	.zero		1


	//   ....[2]....
        /*012c*/ 	.word	0x00000630
        /*0130*/ 	.word	0x000000ff
        /*0134*/ 	.word	0x00000008
        /*0138*/ 	.short	0x0100
        /*013a*/ 	.byte	0x04
	.zero		1


	//   ....[3]....
        /*013c*/ 	.word	0x00000640
        /*0140*/ 	.word	0x000000ff
        /*0144*/ 	.word	0x00000028
        /*0148*/ 	.short	0x0100
        /*014a*/ 	.byte	0x04
	.zero		1


	//   ....[4]....
        /*014c*/ 	.word	0x00000650
        /*0150*/ 	.word	0x000000ff
        /*0154*/ 	.word	0x00000010
        /*0158*/ 	.short	0x0100
        /*015a*/ 	.byte	0x04
	.zero		1


	//   ....[5]....
        /*015c*/ 	.word	0x00000660
        /*0160*/ 	.word	0x000000ff
        /*0164*/ 	.word	0x00000030
        /*0168*/ 	.short	0x0100
        /*016a*/ 	.byte	0x04
	.zero		1


	//   ....[6]....
        /*016c*/ 	.word	0x00000670
        /*0170*/ 	.word	0x000000ff
        /*0174*/ 	.word	0x00000018
        /*0178*/ 	.short	0x0100
        /*017a*/ 	.byte	0x04
	.zero		1


	//   ....[7]....
        /*017c*/ 	.word	0x00000680
        /*0180*/ 	.word	0x000000ff
        /*0184*/ 	.word	0x00000038
        /*0188*/ 	.short	0x0100
        /*018a*/ 	.byte	0x04
	.zero		1


	//   ....[8]....
        /*018c*/ 	.word	0x000007b0
        /*0190*/ 	.word	0x000000ff
        /*0194*/ 	.word	0x00000040
        /*0198*/ 	.short	0x0100
        /*019a*/ 	.byte	0x04
	.zero		1


	//   ....[9]....
        /*019c*/ 	.word	0x000007c0
        /*01a0*/ 	.word	0x000000ff
        /*01a4*/ 	.word	0x00000060
        /*01a8*/ 	.short	0x0100
        /*01aa*/ 	.byte	0x04
	.zero		1


	//   ....[10]....
        /*01ac*/ 	.word	0x000007d0
        /*01b0*/ 	.word	0x000000ff
        /*01b4*/ 	.word	0x00000048
        /*01b8*/ 	.short	0x0100
        /*01ba*/ 	.byte	0x04
	.zero		1


	//   ....[11]....
        /*01bc*/ 	.word	0x000007e0
        /*01c0*/ 	.word	0x000000ff
        /*01c4*/ 	.word	0x00000068
        /*01c8*/ 	.short	0x0100
        /*01ca*/ 	.byte	0x04
	.zero		1


	//   ....[12]....
        /*01cc*/ 	.word	0x000007f0
        /*01d0*/ 	.word	0x000000ff
        /*01d4*/ 	.word	0x00000050
        /*01d8*/ 	.short	0x0100
        /*01da*/ 	.byte	0x04
	.zero		1


	//   ....[13]....
        /*01dc*/ 	.word	0x00000800
        /*01e0*/ 	.word	0x000000ff
        /*01e4*/ 	.word	0x00000070
        /*01e8*/ 	.short	0x0100
        /*01ea*/ 	.byte	0x04
	.zero		1


	//   ....[14]....
        /*01ec*/ 	.word	0x00000810
        /*01f0*/ 	.word	0x000000ff
        /*01f4*/ 	.word	0x00000058
        /*01f8*/ 	.short	0x0100
        /*01fa*/ 	.byte	0x04
	.zero		1


	//   ....[15]....
        /*01fc*/ 	.word	0x00000820
        /*0200*/ 	.word	0x000000ff
        /*0204*/ 	.word	0x00000078
        /*0208*/ 	.short	0x0100
        /*020a*/ 	.byte	0x04
	.zero		1


	//   ....[16]....
        /*020c*/ 	.word	0x00000910
        /*0210*/ 	.word	0x000000ff
        /*0214*/ 	.word	0x00000080
        /*0218*/ 	.short	0x0100
        /*021a*/ 	.byte	0x06
	.zero		1


	//   ....[17]....
        /*021c*/ 	.word	0x00000920
        /*0220*/ 	.word	0x000000ff
        /*0224*/ 	.word	0x00000088
        /*0228*/ 	.short	0x0100
        /*022a*/ 	.byte	0x06
	.zero		1


	//   ....[18]....
        /*022c*/ 	.word	0x00000a60
        /*0230*/ 	.word	0x000000ff
        /*0234*/ 	.word	0x00000090
        /*0238*/ 	.short	0x0100
        /*023a*/ 	.byte	0x06
	.zero		1


	//   ....[19]....
        /*023c*/ 	.word	0x00000a70
        /*0240*/ 	.word	0x000000ff
        /*0244*/ 	.word	0x000000a0
        /*0248*/ 	.short	0x0100
        /*024a*/ 	.byte	0x06
	.zero		1


	//   ....[20]....
        /*024c*/ 	.word	0x00000a80
        /*0250*/ 	.word	0x000000ff
        /*0254*/ 	.word	0x00000098
        /*0258*/ 	.short	0x0100
        /*025a*/ 	.byte	0x06
	.zero		1


	//   ....[21]....
        /*025c*/ 	.word	0x00000a90
        /*0260*/ 	.word	0x000000ff
        /*0264*/ 	.word	0x000000a8
        /*0268*/ 	.short	0x0100
        /*026a*/ 	.byte	0x06
	.zero		1


	//   ....[22]....
        /*026c*/ 	.word	0x00000bc0
        /*0270*/ 	.word	0x000000ff
        /*0274*/ 	.word	0x000000b0
        /*0278*/ 	.short	0x0100
        /*027a*/ 	.byte	0x04
	.zero		1


	//   ....[23]....
        /*027c*/ 	.word	0x00000bd0
        /*0280*/ 	.word	0x000000ff
        /*0284*/ 	.word	0x000000d0
        /*0288*/ 	.short	0x0100
        /*028a*/ 	.byte	0x04
	.zero		1


	//   ....[24]....
        /*028c*/ 	.word	0x00000be0
        /*0290*/ 	.word	0x000000ff
        /*0294*/ 	.word	0x000000b8
        /*0298*/ 	.short	0x0100
        /*029a*/ 	.byte	0x04
	.zero		1


	//   ....[25]....
        /*029c*/ 	.word	0x00000bf0
        /*02a0*/ 	.word	0x000000ff
        /*02a4*/ 	.word	0x000000d8
        /*02a8*/ 	.short	0x0100
        /*02aa*/ 	.byte	0x04
	.zero		1


	//   ....[26]....
        /*02ac*/ 	.word	0x00000c00
        /*02b0*/ 	.word	0x000000ff
        /*02b4*/ 	.word	0x000000c0
        /*02b8*/ 	.short	0x0100
        /*02ba*/ 	.byte	0x04
	.zero		1


	//   ....[27]....
        /*02bc*/ 	.word	0x00000c10
        /*02c0*/ 	.word	0x000000ff
        /*02c4*/ 	.word	0x000000e0
        /*02c8*/ 	.short	0x0100
        /*02ca*/ 	.byte	0x04
	.zero		1


	//   ....[28]....
        /*02cc*/ 	.word	0x00000c20
        /*02d0*/ 	.word	0x000000ff
        /*02d4*/ 	.word	0x000000c8
        /*02d8*/ 	.short	0x0100
        /*02da*/ 	.byte	0x04
	.zero		1


	//   ....[29]....
        /*02dc*/ 	.word	0x00000c30
        /*02e0*/ 	.word	0x000000ff
        /*02e4*/ 	.word	0x000000e8
        /*02e8*/ 	.short	0x0100
        /*02ea*/ 	.byte	0x04
	.zero		1


	//   ....[30]....
        /*02ec*/ 	.word	0x00000d20
        /*02f0*/ 	.word	0x000000ff
        /*02f4*/ 	.word	0x000000f0
        /*02f8*/ 	.short	0x0100
        /*02fa*/ 	.byte	0x04
	.zero		1


	//   ....[31]....
        /*02fc*/ 	.word	0x00000d30
        /*0300*/ 	.word	0x000000ff
        /*0304*/ 	.word	0x00000100
        /*0308*/ 	.short	0x0100
        /*030a*/ 	.byte	0x04
	.zero		1


	//   ....[32]....
        /*030c*/ 	.word	0x00000d40
        /*0310*/ 	.word	0x000000ff
        /*0314*/ 	.word	0x000000f8
        /*0318*/ 	.short	0x0100
        /*031a*/ 	.byte	0x04
	.zero		1


	//   ....[33]....
        /*031c*/ 	.word	0x00000d50
        /*0320*/ 	.word	0x000000ff
        /*0324*/ 	.word	0x00000108
        /*0328*/ 	.short	0x0100
        /*032a*/ 	.byte	0x04
	.zero		1


	//   ....[34]....
        /*032c*/ 	.word	0x000019d0
        /*0330*/ 	.word	0x00000000
        /*0334*/ 	.word	0x00000100
        /*0338*/ 	.short	0x010a
        /*033a*/ 	.byte	0xff
	.zero		1


	//   ....[35]....
        /*033c*/ 	.word	0x00001a00
        /*0340*/ 	.word	0x00000000
        /*0344*/ 	.word	0x000000f0
        /*0348*/ 	.short	0x0101
        /*034a*/ 	.byte	0xff
	.zero		1


	//   ....[36]....
        /*034c*/ 	.word	0x00001ae0
        /*0350*/ 	.word	0x000000ff
        /*0354*/ 	.word	0x00000020
        /*0358*/ 	.short	0x010a
        /*035a*/ 	.byte	0x04
	.zero		1


	//   ....[37]....
        /*035c*/ 	.word	0x00001b60
        /*0360*/ 	.word	0x000000ff
        /*0364*/ 	.word	0x00000020
        /*0368*/ 	.short	0x010a
        /*036a*/ 	.byte	0x21
	.zero		1


	//   ....[38]....
        /*036c*/ 	.word	0x00001ca0
        /*0370*/ 	.word	0x000000ff
        /*0374*/ 	.word	0x00000020
        /*0378*/ 	.short	0x010a
        /*037a*/ 	.byte	0x04
	.zero		1


	//   ....[39]....
        /*037c*/ 	.word	0x00001f50
        /*0380*/ 	.word	0x000000ff
        /*0384*/ 	.word	0x00000088
        /*0388*/ 	.short	0x0101
        /*038a*/ 	.byte	0x15
	.zero		1


	//   ....[40]....
        /*038c*/ 	.word	0x00001f70
        /*0390*/ 	.word	0x000000ff
        /*0394*/ 	.word	0x00000020
        /*0398*/ 	.short	0x010a
        /*039a*/ 	.byte	0x04
	.zero		1


	//   ....[41]....
        /*039c*/ 	.word	0x00001ff0
        /*03a0*/ 	.word	0x000000ff
        /*03a4*/ 	.word	0x00000020
        /*03a8*/ 	.short	0x010a
        /*03aa*/ 	.byte	0x21
	.zero		1


	//   ....[42]....
        /*03ac*/ 	.word	0x00002130
        /*03b0*/ 	.word	0x000000ff
        /*03b4*/ 	.word	0x00000020
        /*03b8*/ 	.short	0x010a
        /*03ba*/ 	.byte	0x04
	.zero		1


	//   ....[43]....
        /*03bc*/ 	.word	0x000023f0
        /*03c0*/ 	.word	0x00000003
        /*03c4*/ 	.word	0x00000090
        /*03c8*/ 	.short	0x010a
        /*03ca*/ 	.byte	0xff
	.zero		1


	//   ....[44]....
        /*03cc*/ 	.word	0x00002540
        /*03d0*/ 	.word	0x00000000
        /*03d4*/ 	.word	0x00000000
        /*03d8*/ 	.short	0x0101
        /*03da*/ 	.byte	0xff
	.zero		1


	//   ....[45]....
        /*03dc*/ 	.word	0x00002af0
        /*03e0*/ 	.word	0x000000ff
        /*03e4*/ 	.word	0x00000000
        /*03e8*/ 	.short	0x010a
        /*03ea*/ 	.byte	0x04
	.zero		1


	//   ....[46]....
        /*03ec*/ 	.word	0x00002b80
        /*03f0*/ 	.word	0x000000ff
        /*03f4*/ 	.word	0x00000000
        /*03f8*/ 	.short	0x010a
        /*03fa*/ 	.byte	0x05
	.zero		1


	//   ....[47]....
        /*03fc*/ 	.word	0x00002c10
        /*0400*/ 	.word	0x000000ff
        /*0404*/ 	.word	0x00000000
        /*0408*/ 	.short	0x010a
        /*040a*/ 	.byte	0x05
	.zero		1


	//   ....[48]....
        /*040c*/ 	.word	0x00002cb0
        /*0410*/ 	.word	0x00000000
        /*0414*/ 	.word	0x00000000
        /*0418*/ 	.short	0x010a
        /*041a*/ 	.byte	0xff
	.zero		1


	//   ....[49]....
        /*041c*/ 	.word	0x00002dd0
        /*0420*/ 	.word	0x00000002
        /*0424*/ 	.word	0x000000f0
        /*0428*/ 	.short	0x010a
        /*042a*/ 	.byte	0xff
	.zero		1


	//   ....[50]....
        /*042c*/ 	.word	0x00002e40
        /*0430*/ 	.word	0x00000002
        /*0434*/ 	.word	0x00000000
        /*0438*/ 	.short	0x0101
        /*043a*/ 	.byte	0xff
	.zero		1


	//   ....[51]....
        /*043c*/ 	.word	0x00002e60
        /*0440*/ 	.word	0x000000ff
        /*0444*/ 	.word	0x000000a0
        /*0448*/ 	.short	0x010a
        /*044a*/ 	.byte	0x04
	.zero		1


	//   ....[52]....
        /*044c*/ 	.word	0x00002f80
        /*0450*/ 	.word	0x00000002
        /*0454*/ 	.word	0x00000090
        /*0458*/ 	.short	0x010a
        /*045a*/ 	.byte	0xff
	.zero		1


	//   ....[53]....
        /*045c*/ 	.word	0x00003080
        /*0460*/ 	.word	0x00000002
        /*0464*/ 	.word	0x00000000
        /*0468*/ 	.short	0x0101
        /*046a*/ 	.byte	0xff
	.zero		1


	//   ....[54]....
        /*046c*/ 	.word	0x00003110
        /*0470*/ 	.word	0x000000ff
        /*0474*/ 	.word	0x000000a0
        /*0478*/ 	.short	0x0106
        /*047a*/ 	.byte	0x04
	.zero		1


	//   ....[55]....
        /*047c*/ 	.word	0x00003130
        /*0480*/ 	.word	0x000000ff
        /*0484*/ 	.word	0x000000a0
        /*0488*/ 	.short	0x010a
        /*048a*/ 	.byte	0x04
	.zero		1


	//   ....[56]....
        /*048c*/ 	.word	0x000031c0
        /*0490*/ 	.word	0x000000ff
        /*0494*/ 	.word	0x000000a0
        /*0498*/ 	.short	0x0106
        /*049a*/ 	.byte	0x07
	.zero		1


	//   ....[57]....
        /*049c*/ 	.word	0x00003200
        /*04a0*/ 	.word	0x00000000
        /*04a4*/ 	.word	0x000000a0
        /*04a8*/ 	.short	0x010a
        /*04aa*/ 	.byte	0xff
	.zero		1


	//   ....[58]....
        /*04ac*/ 	.word	0x000037d0
        /*04b0*/ 	.word	0x00000000
        /*04b4*/ 	.word	0x00000090
        /*04b8*/ 	.short	0x010a
        /*04ba*/ 	.byte	0xff
	.zero		1


	//   ....[59]....
        /*04bc*/ 	.word	0x000038d0
        /*04c0*/ 	.word	0x00000003
        /*04c4*/ 	.word	0x00000000
        /*04c8*/ 	.short	0x0101
        /*04ca*/ 	.byte	0xff
	.zero		1


	//   ....[60]....
        /*04cc*/ 	.word	0x000038e0
        /*04d0*/ 	.word	0x000000ff
        /*04d4*/ 	.word	0x00000000
        /*04d8*/ 	.short	0x010a
        /*04da*/ 	.byte	0x04
	.zero		1


	//   ....[61]....
        /*04dc*/ 	.word	0x00003960
        /*04e0*/ 	.word	0x000000ff
        /*04e4*/ 	.word	0x000000d0
        /*04e8*/ 	.short	0x010a
        /*04ea*/ 	.byte	0x2e
	.zero		1


	//   ....[62]....
        /*04ec*/ 	.word	0x00003a40
        /*04f0*/ 	.word	0x000000ff
        /*04f4*/ 	.word	0x00000000
        /*04f8*/ 	.short	0x010a
        /*04fa*/ 	.byte	0x07
	.zero		1


	//   ....[63]....
        /*04fc*/ 	.word	0x00003b80
        /*0500*/ 	.word	0x000000ff
        /*0504*/ 	.word	0x00000000
        /*0508*/ 	.short	0x010a
        /*050a*/ 	.byte	0x04
	.zero		1


	//   ....[64]....
        /*050c*/ 	.word	0x00003f50
        /*0510*/ 	.word	0x000000ff
        /*0514*/ 	.word	0x00000000
        /*0518*/ 	.short	0x010a
        /*051a*/ 	.byte	0x04
	.zero		1


	//   ....[65]....
        /*051c*/ 	.word	0x00003fe0
        /*0520*/ 	.word	0x000000ff
        /*0524*/ 	.word	0x00000000
        /*0528*/ 	.short	0x010a
        /*052a*/ 	.byte	0x05
	.zero		1


	//   ....[66]....
        /*052c*/ 	.word	0x00004070
        /*0530*/ 	.word	0x000000ff
        /*0534*/ 	.word	0x00000000
        /*0538*/ 	.short	0x010a
        /*053a*/ 	.byte	0x05
	.zero		1


	//   ....[67]....
        /*053c*/ 	.word	0x00004100
        /*0540*/ 	.word	0x000000ff
        /*0544*/ 	.word	0x00000000
        /*0548*/ 	.short	0x010a
        /*054a*/ 	.byte	0x04
	.zero		1


	//   ....[68]....
        /*054c*/ 	.word	0x000045d0
        /*0550*/ 	.word	0x0000000c
        /*0554*/ 	.word	0x00000090
        /*0558*/ 	.short	0x010a
        /*055a*/ 	.byte	0xff
	.zero		1


	//   ....[69]....
        /*055c*/ 	.word	0x00004740
        /*0560*/ 	.word	0x00000000
        /*0564*/ 	.word	0x00000000
        /*0568*/ 	.short	0x0101
        /*056a*/ 	.byte	0xff
	.zero		1


	//   ....[70]....
        /*056c*/ 	.word	0x00004bd0
        /*0570*/ 	.word	0x000000ff
        /*0574*/ 	.word	0x00000088
        /*0578*/ 	.short	0x010a
        /*057a*/ 	.byte	0x15
	.zero		1


	//   ....[71]....
        /*057c*/ 	.word	0x00004d50
        /*0580*/ 	.word	0x000000ff
        /*0584*/ 	.word	0x00000060
        /*0588*/ 	.short	0x010a
        /*058a*/ 	.byte	0x15
	.zero		1


	//   ....[72]....
        /*058c*/ 	.word	0x00004ed0
        /*0590*/ 	.word	0x000000ff
        /*0594*/ 	.word	0x00000040
        /*0598*/ 	.short	0x010b
        /*059a*/ 	.byte	0x15
	.zero		1


	//   ....[73]....
        /*059c*/ 	.word	0x00004ee0
        /*05a0*/ 	.word	0x000000ff
        /*05a4*/ 	.word	0x00000000
        /*05a8*/ 	.short	0x0101
        /*05aa*/ 	.byte	0x06
	.zero		1


	//   ....[74]....
        /*05ac*/ 	.word	0x00004ef0
        /*05b0*/ 	.word	0x000000ff
        /*05b4*/ 	.word	0x00000068
        /*05b8*/ 	.short	0x010a
        /*05ba*/ 	.byte	0x15
	.zero		1


	//   ....[75]....
        /*05bc*/ 	.word	0x00005050
        /*05c0*/ 	.word	0x000000ff
        /*05c4*/ 	.word	0x00000048
        /*05c8*/ 	.short	0x010b
        /*05ca*/ 	.byte	0x15
	.zero		1


	//   ....[76]....
        /*05cc*/ 	.word	0x00005060
        /*05d0*/ 	.word	0x000000ff
        /*05d4*/ 	.word	0x00000000
        /*05d8*/ 	.short	0x0101
        /*05da*/ 	.byte	0x06
	.zero		1


	//   ....[77]....
        /*05dc*/ 	.word	0x00005070
        /*05e0*/ 	.word	0x000000ff
        /*05e4*/ 	.word	0x00000070
        /*05e8*/ 	.short	0x010a
        /*05ea*/ 	.byte	0x15
	.zero		1


	//   ....[78]....
        /*05ec*/ 	.word	0x000051c0
        /*05f0*/ 	.word	0x000000ff
        /*05f4*/ 	.word	0x00000050
        /*05f8*/ 	.short	0x010b
        /*05fa*/ 	.byte	0x15
	.zero		1


	//   ....[79]....
        /*05fc*/ 	.word	0x000051d0
        /*0600*/ 	.word	0x000000ff
        /*0604*/ 	.word	0x00000000
        /*0608*/ 	.short	0x0101
        /*060a*/ 	.byte	0x06
	.zero		1


	//   ....[80]....
        /*060c*/ 	.word	0x000051e0
        /*0610*/ 	.word	0x000000ff
        /*0614*/ 	.word	0x00000078
        /*0618*/ 	.short	0x010a
        /*061a*/ 	.byte	0x15
	.zero		1


	//   ....[81]....
        /*061c*/ 	.word	0x000053d0
        /*0620*/ 	.word	0x000000ff
        /*0624*/ 	.word	0x00000058
        /*0628*/ 	.short	0x010b
        /*062a*/ 	.byte	0x15
	.zero		1


	//   ....[82]....
        /*062c*/ 	.word	0x000053e0
        /*0630*/ 	.word	0x000000ff
        /*0634*/ 	.word	0x00000000
        /*0638*/ 	.short	0x0101
        /*063a*/ 	.byte	0x25
	.zero		1


	//   ....[83]....
        /*063c*/ 	.word	0x00005410
        /*0640*/ 	.word	0x000000ff
        /*0644*/ 	.word	0x00000060
        /*0648*/ 	.short	0x010a
        /*064a*/ 	.byte	0x15
	.zero		1


	//   ....[84]....
        /*064c*/ 	.word	0x00005430
        /*0650*/ 	.word	0x000000ff
        /*0654*/ 	.word	0x00000068
        /*0658*/ 	.short	0x010a
        /*065a*/ 	.byte	0x15
	.zero		1


	//   ....[85]....
        /*065c*/ 	.word	0x00005450
        /*0660*/ 	.word	0x000000ff
        /*0664*/ 	.word	0x00000070
        /*0668*/ 	.short	0x010a
        /*066a*/ 	.byte	0x15
	.zero		1


	//   ....[86]....
        /*066c*/ 	.word	0x00005490
        /*0670*/ 	.word	0x00000000
        /*0674*/ 	.word	0x00000078
        /*0678*/ 	.short	0x010a
        /*067a*/ 	.byte	0xff
	.zero		1


	//   ....[87]....
        /*067c*/ 	.word	0x000057e0
        /*0680*/ 	.word	0x00000003
        /*0684*/ 	.word	0x00000090
        /*0688*/ 	.short	0x010a
        /*068a*/ 	.byte	0xff
	.zero		1


	//   ....[88]....
        /*068c*/ 	.word	0x00005960
        /*0690*/ 	.word	0x00000000
        /*0694*/ 	.word	0x00000000
        /*0698*/ 	.short	0x0101
        /*069a*/ 	.byte	0xff
	.zero		1


	//   ....[89]....
        /*069c*/ 	.word	0x000064b0
        /*06a0*/ 	.word	0x000000ff
        /*06a4*/ 	.word	0x00000040
        /*06a8*/ 	.short	0x010a
        /*06aa*/ 	.byte	0x2c
	.zero		1


	//   ....[90]....
        /*06ac*/ 	.word	0x000064f0
        /*06b0*/ 	.word	0x0000001a
        /*06b4*/ 	.word	0x000000b0
        /*06b8*/ 	.short	0x010a
        /*06ba*/ 	.byte	0xff
	.zero		1


	//   ....[91]....
        /*06bc*/ 	.word	0x00006600
        /*06c0*/ 	.word	0x000000ff
        /*06c4*/ 	.word	0x00000040
        /*06c8*/ 	.short	0x010a
        /*06ca*/ 	.byte	0x2c
	.zero		1


	//   ....[92]....
        /*06cc*/ 	.word	0x000066e0
        /*06d0*/ 	.word	0x0000001a
        /*06d4*/ 	.word	0x000000b0
        /*06d8*/ 	.short	0x010a
        /*06da*/ 	.byte	0xff
	.zero		1


	//   ....[93]....
        /*06dc*/ 	.word	0x00006e10
        /*06e0*/ 	.word	0x00000000
        /*06e4*/ 	.word	0x00000000
        /*06e8*/ 	.short	0x0101
        /*06ea*/ 	.byte	0xff
	.zero		1


	//   ....[94]....
        /*06ec*/ 	.word	0x00006e20
        /*06f0*/ 	.word	0x00000002
        /*06f4*/ 	.word	0x00000040
        /*06f8*/ 	.short	0x010a
        /*06fa*/ 	.byte	0xff
	.zero		1


	//   ....[95]....
        /*06fc*/ 	.word	0x00006ee0
        /*0700*/ 	.word	0x00000002
        /*0704*/ 	.word	0x00000040
        /*0708*/ 	.short	0x010a
        /*070a*/ 	.byte	0xff
	.zero		1


	//   ....[96]....
        /*070c*/ 	.word	0x000076a0
        /*0710*/ 	.word	0x00000000
        /*0714*/ 	.word	0x00000000
        /*0718*/ 	.short	0x0101
        /*071a*/ 	.byte	0xff
	.zero		1


	//   ....[97]....
        /*071c*/ 	.word	0x000076c0
        /*0720*/ 	.word	0x00000002
        /*0724*/ 	.word	0x00000040
        /*0728*/ 	.short	0x010a
        /*072a*/ 	.byte	0xff
	.zero		1


	//   ....[98]....
        /*072c*/ 	.word	0x00007770
        /*0730*/ 	.word	0x00000002
        /*0734*/ 	.word	0x00000040
        /*0738*/ 	.short	0x010a
        /*073a*/ 	.byte	0xff
	.zero		1


	//   ....[99]....
        /*073c*/ 	.word	0x00007f30
        /*0740*/ 	.word	0x00000000
        /*0744*/ 	.word	0x00000000
        /*0748*/ 	.short	0x0101
        /*074a*/ 	.byte	0xff
	.zero		1


	//   ....[100]....
        /*074c*/ 	.word	0x00007f50
        /*0750*/ 	.word	0x00000003
        /*0754*/ 	.word	0x00000040
        /*0758*/ 	.short	0x010a
        /*075a*/ 	.byte	0xff
	.zero		1


	//   ....[101]....
        /*075c*/ 	.word	0x00008000
        /*0760*/ 	.word	0x00000003
        /*0764*/ 	.word	0x00000040
        /*0768*/ 	.short	0x010a
        /*076a*/ 	.byte	0xff
	.zero		1


	//   ....[102]....
        /*076c*/ 	.word	0x000083a0
        /*0770*/ 	.word	0x000000ff
        /*0774*/ 	.word	0x00000000
        /*0778*/ 	.short	0x0101
        /*077a*/ 	.byte	0x04
	.zero		1


	//   ....[103]....
        /*077c*/ 	.word	0x00008820
        /*0780*/ 	.word	0x00000000
        /*0784*/ 	.word	0x00000000
        /*0788*/ 	.short	0x0101
        /*078a*/ 	.byte	0xff
	.zero		1


	//   ....[104]....
        /*078c*/ 	.word	0x00008ab0
        /*0790*/ 	.word	0x000000ff
        /*0794*/ 	.word	0x00000000
        /*0798*/ 	.short	0x0101
        /*079a*/ 	.byte	0x04
	.zero		1


	//   ....[105]....
        /*079c*/ 	.word	0x00008ad0
        /*07a0*/ 	.word	0x00000000
        /*07a4*/ 	.word	0x00000100
        /*07a8*/ 	.short	0x010a
        /*07aa*/ 	.byte	0xff
	.zero		1


	//   ....[106]....
        /*07ac*/ 	.word	0x00008b30
        /*07b0*/ 	.word	0x00000000
        /*07b4*/ 	.word	0x00000020
        /*07b8*/ 	.short	0x010a
        /*07ba*/ 	.byte	0xff
	.zero		1


	//   ....[107]....
        /*07bc*/ 	.word	0x00008b90
        /*07c0*/ 	.word	0x00000000
        /*07c4*/ 	.word	0x00000020
        /*07c8*/ 	.short	0x010a
        /*07ca*/ 	.byte	0xff
	.zero		1


	//   ....[108]....
        /*07cc*/ 	.word	0x00008be0
        /*07d0*/ 	.word	0x00000003
        /*07d4*/ 	.word	0x00000090
        /*07d8*/ 	.short	0x010a
        /*07da*/ 	.byte	0xff
	.zero		1


	//   ....[109]....
        /*07dc*/ 	.word	0x00008c40
        /*07e0*/ 	.word	0x00000000
        /*07e4*/ 	.word	0x00000000
        /*07e8*/ 	.short	0x010a
        /*07ea*/ 	.byte	0xff
	.zero		1


	//   ....[110]....
        /*07ec*/ 	.word	0x00008ca0
        /*07f0*/ 	.word	0x00000000
        /*07f4*/ 	.word	0x00000000
        /*07f8*/ 	.short	0x010a
        /*07fa*/ 	.byte	0xff
	.zero		1


	//   ....[111]....
        /*07fc*/ 	.word	0x00008d00
        /*0800*/ 	.word	0x00000000
        /*0804*/ 	.word	0x00000000
        /*0808*/ 	.short	0x010a
        /*080a*/ 	.byte	0xff
	.zero		1


	//   ....[112]....
        /*080c*/ 	.word	0x00008d50
        /*0810*/ 	.word	0x00000002
        /*0814*/ 	.word	0x000000f0
        /*0818*/ 	.short	0x010a
        /*081a*/ 	.byte	0xff
	.zero		1


	//   ....[113]....
        /*081c*/ 	.word	0x00008db0
        /*0820*/ 	.word	0x00000002
        /*0824*/ 	.word	0x000000a0
        /*0828*/ 	.short	0x010a
        /*082a*/ 	.byte	0xff
	.zero		1


	//   ....[114]....
        /*082c*/ 	.word	0x00008e00
        /*0830*/ 	.word	0x00000002
        /*0834*/ 	.word	0x00000090
        /*0838*/ 	.short	0x010a
        /*083a*/ 	.byte	0xff
	.zero		1


	//   ....[115]....
        /*083c*/ 	.word	0x00008e60
        /*0840*/ 	.word	0x00000000
        /*0844*/ 	.word	0x000000a0
        /*0848*/ 	.short	0x010a
        /*084a*/ 	.byte	0xff
	.zero		1


	//   ....[116]....
        /*084c*/ 	.word	0x00008eb0
        /*0850*/ 	.word	0x00000000
        /*0854*/ 	.word	0x00000090
        /*0858*/ 	.short	0x010a
        /*085a*/ 	.byte	0xff
	.zero		1


	//   ....[117]....
        /*085c*/ 	.word	0x00008f10
        /*0860*/ 	.word	0x00000002
        /*0864*/ 	.word	0x000000d0
        /*0868*/ 	.short	0x010a
        /*086a*/ 	.byte	0xff
	.zero		1


	//   ....[118]....
        /*086c*/ 	.word	0x00008f70
        /*0870*/ 	.word	0x00000000
        /*0874*/ 	.word	0x00000000
        /*0878*/ 	.short	0x010a
        /*087a*/ 	.byte	0xff
	.zero		1


	//   ....[119]....
        /*087c*/ 	.word	0x00008fd0
        /*0880*/ 	.word	0x00000000
        /*0884*/ 	.word	0x00000000
        /*0888*/ 	.short	0x010a
        /*088a*/ 	.byte	0xff
	.zero		1


	//   ....[120]....
        /*088c*/ 	.word	0x00009030
        /*0890*/ 	.word	0x00000000
        /*0894*/ 	.word	0x00000000
        /*0898*/ 	.short	0x010a
        /*089a*/ 	.byte	0xff
	.zero		1


	//   ....[121]....
        /*089c*/ 	.word	0x00009090
        /*08a0*/ 	.word	0x00000000
        /*08a4*/ 	.word	0x00000000
        /*08a8*/ 	.short	0x010a
        /*08aa*/ 	.byte	0xff
	.zero		1


	//   ....[122]....
        /*08ac*/ 	.word	0x000090f0
        /*08b0*/ 	.word	0x00000000
        /*08b4*/ 	.word	0x00000000
        /*08b8*/ 	.short	0x010a
        /*08ba*/ 	.byte	0xff
	.zero		1


	//   ....[123]....
        /*08bc*/ 	.word	0x00009140
        /*08c0*/ 	.word	0x0000000c
        /*08c4*/ 	.word	0x00000090
        /*08c8*/ 	.short	0x010a
        /*08ca*/ 	.byte	0xff
	.zero		1


	//   ....[124]....
        /*08cc*/ 	.word	0x000091a0
        /*08d0*/ 	.word	0x00000000
        /*08d4*/ 	.word	0x00000088
        /*08d8*/ 	.short	0x010a
        /*08da*/ 	.byte	0xff
	.zero		1


	//   ....[125]....
        /*08dc*/ 	.word	0x00009200
        /*08e0*/ 	.word	0x00000000
        /*08e4*/ 	.word	0x00000060
        /*08e8*/ 	.short	0x010a
        /*08ea*/ 	.byte	0xff
	.zero		1


	//   ....[126]....
        /*08ec*/ 	.word	0x00009260
        /*08f0*/ 	.word	0x00000000
        /*08f4*/ 	.word	0x00000068
        /*08f8*/ 	.short	0x010a
        /*08fa*/ 	.byte	0xff
	.zero		1


	//   ....[127]....
        /*08fc*/ 	.word	0x000092c0
        /*0900*/ 	.word	0x00000000
        /*0904*/ 	.word	0x00000070
        /*0908*/ 	.short	0x010a
        /*090a*/ 	.byte	0xff
	.zero		1


	//   ....[128]....
        /*090c*/ 	.word	0x00009320
        /*0910*/ 	.word	0x00000000
        /*0914*/ 	.word	0x00000078
        /*0918*/ 	.short	0x010a
        /*091a*/ 	.byte	0xff
	.zero		1


	//   ....[129]....
        /*091c*/ 	.word	0x00009380
        /*0920*/ 	.word	0x00000000
        /*0924*/ 	.word	0x00000060
        /*0928*/ 	.short	0x010a
        /*092a*/ 	.byte	0xff
	.zero		1


	//   ....[130]....
        /*092c*/ 	.word	0x000093e0
        /*0930*/ 	.word	0x00000000
        /*0934*/ 	.word	0x00000068
        /*0938*/ 	.short	0x010a
        /*093a*/ 	.byte	0xff
	.zero		1


	//   ....[131]....
        /*093c*/ 	.word	0x00009440
        /*0940*/ 	.word	0x00000000
        /*0944*/ 	.word	0x00000070
        /*0948*/ 	.short	0x010a
        /*094a*/ 	.byte	0xff
	.zero		1


	//   ....[132]....
        /*094c*/ 	.word	0x00009490
        /*0950*/ 	.word	0x00000003
        /*0954*/ 	.word	0x00000090
        /*0958*/ 	.short	0x010a
        /*095a*/ 	.byte	0xff
	.zero		1


	//   ....[133]....
        /*095c*/ 	.word	0x000094f0
        /*0960*/ 	.word	0x00000000
        /*0964*/ 	.word	0x00000040
        /*0968*/ 	.short	0x010a
        /*096a*/ 	.byte	0xff
	.zero		1


	//   ....[134]....
        /*096c*/ 	.word	0x00009540
        /*0970*/ 	.word	0x0000001a
        /*0974*/ 	.word	0x000000b0
        /*0978*/ 	.short	0x010a
        /*097a*/ 	.byte	0xff
	.zero		1


	//   ....[135]....
        /*097c*/ 	.word	0x00009590
        /*0980*/ 	.word	0x00000002
        /*0984*/ 	.word	0x00000040
        /*0988*/ 	.short	0x010a
        /*098a*/ 	.byte	0xff
	.zero		1


	//   ....[136]....
        /*098c*/ 	.word	0x000095e0
        /*0990*/ 	.word	0x00000002
        /*0994*/ 	.word	0x00000040
        /*0998*/ 	.short	0x010a
        /*099a*/ 	.byte	0xff
	.zero		1


	//   ....[137]....
        /*099c*/ 	.word	0x00009630
        /*09a0*/ 	.word	0x00000003
        /*09a4*/ 	.word	0x00000040
        /*09a8*/ 	.short	0x010a
        /*09aa*/ 	.byte	0xff
	.zero		1


	//----- nvinfo : EIATTR_NUM_MBARRIERS
	.align		4
.L_47:
        /*09ac*/ 	.byte	0x03, 0x38
        /*09ae*/ 	.short	0x0022


	//----- nvinfo : EIATTR_EXIT_INSTR_OFFSETS
	.align		4
        /*09b0*/ 	.byte	0x04, 0x1c
        /*09b2*/ 	.short	(.L_49 - .L_48)


	//   ....[0]....
.L_48:
        /*09b4*/ 	.word	0x00002ce0


	//   ....[1]....
        /*09b8*/ 	.word	0x000031d0


	//   ....[2]....
        /*09bc*/ 	.word	0x00003230


	//   ....[3]....
        /*09c0*/ 	.word	0x00004360


	//   ....[4]....
        /*09c4*/ 	.word	0x000054c0


	//   ....[5]....
        /*09c8*/ 	.word	0x00005500


	//   ....[6]....
        /*09cc*/ 	.word	0x000089a0


	//   ....[7]....
        /*09d0*/ 	.word	0x00008a20


	//   ....[8]....
        /*09d4*/ 	.word	0x00008a50


	//   ....[9]....
        /*09d8*/ 	.word	0x00008ac0


	//----- nvinfo : EIATTR_MAX_THREADS
	.align		4
.L_49:
        /*09dc*/ 	.byte	0x04, 0x05
        /*09de*/ 	.short	(.L_51 - .L_50)
.L_50:
        /*09e0*/ 	.word	0x00000100
        /*09e4*/ 	.word	0x00000001
        /*09e8*/ 	.word	0x00000001


	//----- nvinfo : EIATTR_CRS_STACK_SIZE
	.align		4
.L_51:
        /*09ec*/ 	.byte	0x04, 0x1e
        /*09ee*/ 	.short	(.L_53 - .L_52)
.L_52:
        /*09f0*/ 	.word	0x00000000


	//----- nvinfo : EIATTR_CBANK_PARAM_SIZE
	.align		4
.L_53:
        /*09f4*/ 	.byte	0x03, 0x19
        /*09f6*/ 	.short	0x0800


	//----- nvinfo : EIATTR_PARAM_CBANK
	.align		4
        /*09f8*/ 	.byte	0x04, 0x0a
        /*09fa*/ 	.short	(.L_55 - .L_54)
	.align		4
.L_54:
        /*09fc*/ 	.word	index@(.nv.constant0._ZN7cutlass13device_kernelINS_4gemm6kernel13GemmUniversalIN4cute5tupleIJiiiiEEENS1_10collective13CollectiveMmaINS1_35MainloopSm100TmaUmmaWarpSpecializedILi4ELi2ELi4ENS5_IJNS4_1CILi2EEESB_NSA_ILi1EEEEEEEENS5_IJNSA_ILi64EEENSA_ILi128EEESG_EEENS_10bfloat16_tENS5_IJlSC_lEEESI_SJ_NS4_8TiledMMAINS4_8MMA_AtomIJNS4_20SM100_MMA_F16BF16_SSISI_SI_fLi64ELi128ELNS4_4UMMA5MajorE0ELSO_0ELNSN_7ScaleInE0ELSP_0EEEEEENS4_6LayoutINS5_IJSC_SC_SC_EEENS5_IJNSA_ILi0EEESU_SU_EEEEENS5_IJNS4_10UnderscoreESX_SX_EEEEENS4_23SM90_TMA_LOAD_MULTICASTENS4_14ComposedLayoutINS4_7SwizzleILi3ELi4ELi3EEENS4_18smem_ptr_flag_bitsILi16EEENSS_INS5_IJNSA_ILi8EEESF_EEENS5_IJSF_SC_EEEEEEEvNS4_8identityES10_S1A_vS1B_EENS_8epilogue10collective18CollectiveEpilogueINS1D_23Sm100TmaWarpSpecializedILi4ELi2ELi16ELb1ELb0EEEJSH_NS5_IJNSS_ISF_SC_EENSS_INSA_ILi32EEESC_EEEEESI_SJ_SI_SJ_NS1D_6fusion15FusionCallbacksIS1H_NS1M_17LinearCombinationISI_fSI_fLNS_15FloatRoundStyleE2EEESH_S1L_JEEENS4_5SM1004TMEM4LOAD26SM100_TMEM_LOAD_16dp256b4xENS4_13SM90_TMA_LOADENS11_INS12_ILi2ELi4ELi3EEES15_NSS_INS5_IJS16_S1J_EEENS5_IJS1J_SC_EEEEEEENS4_17SM75_U32x4_LDSM_NENS4_14SM90_TMA_STOREES21_NS4_17SM90_U32x4_STSM_NENS4_39AutoVectorizingCopyWithAssumedAlignmentILi128EEEEEEvvEEEEvNT_6ParamsE)
        /*0a00*/ 	.short	0x0380
        /*0a02*/ 	.short	0x0800


	//----- nvinfo : EIATTR_SW_WAR
	.align		4
.L_55:
        /*0a04*/ 	.byte	0x04, 0x36
        /*0a06*/ 	.short	(.L_57 - .L_56)
.L_56:
        /*0a08*/ 	.word	0x00000008
.L_57:


//--------------------- .nv.callgraph             --------------------------
	.section	.nv.callgraph,"",@"SHT_CUDA_CALLGRAPH"
	.align	4
	.sectionentsize	8
	.align		4
        /*0000*/ 	.word	0x00000000
	.align		4
        /*0004*/ 	.word	0xffffffff
	.align		4
        /*0008*/ 	.word	index@(_ZN7cutlass13device_kernelINS_4gemm6kernel13GemmUniversalIN4cute5tupleIJiiiiEEENS1_10collective13CollectiveMmaINS1_35MainloopSm100TmaUmmaWarpSpecializedILi4ELi2ELi4ENS5_IJNS4_1CILi2EEESB_NSA_ILi1EEEEEEEENS5_IJNSA_ILi64EEENSA_ILi128EEESG_EEENS_10bfloat16_tENS5_IJlSC_lEEESI_SJ_NS4_8TiledMMAINS4_8MMA_AtomIJNS4_20SM100_MMA_F16BF16_SSISI_SI_fLi64ELi128ELNS4_4UMMA5MajorE0ELSO_0ELNSN_7ScaleInE0ELSP_0EEEEEENS4_6LayoutINS5_IJSC_SC_SC_EEENS5_IJNSA_ILi0EEESU_SU_EEEEENS5_IJNS4_10UnderscoreESX_SX_EEEEENS4_23SM90_TMA_LOAD_MULTICASTENS4_14ComposedLayoutINS4_7SwizzleILi3ELi4ELi3EEENS4_18smem_ptr_flag_bitsILi16EEENSS_INS5_IJNSA_ILi8EEESF_EEENS5_IJSF_SC_EEEEEEEvNS4_8identityES10_S1A_vS1B_EENS_8epilogue10collective18CollectiveEpilogueINS1D_23Sm100TmaWarpSpecializedILi4ELi2ELi16ELb1ELb0EEEJSH_NS5_IJNSS_ISF_SC_EENSS_INSA_ILi32EEESC_EEEEESI_SJ_SI_SJ_NS1D_6fusion15FusionCallbacksIS1H_NS1M_17LinearCombinationISI_fSI_fLNS_15FloatRoundStyleE2EEESH_S1L_JEEENS4_5SM1004TMEM4LOAD26SM100_TMEM_LOAD_16dp256b4xENS4_13SM90_TMA_LOADENS11_INS12_ILi2ELi4ELi3EEES15_NSS_INS5_IJS16_S1J_EEENS5_IJS1J_SC_EEEEEEENS4_17SM75_U32x4_LDSM_NENS4_14SM90_TMA_STOREES21_NS4_17SM90_U32x4_STSM_NENS4_39AutoVectorizingCopyWithAssumedAlignmentILi128EEEEEEvvEEEEvNT_6ParamsE)
	.align		4
        /*000c*/ 	.word	index@(__assertfail)
	.align		4
        /*0010*/ 	.word	0x00000000
	.align		4
        /*0014*/ 	.word	0xfffffffe
	.align		4
        /*0018*/ 	.word	0x00000000
	.align		4
        /*001c*/ 	.word	0xfffffffd
	.align		4
        /*0020*/ 	.word	0x00000000
	.align		4
        /*0024*/ 	.word	0xfffffffc


//--------------------- .nv.constant4             --------------------------
	.section	.nv.constant4,"a",@progbits
	.align	8
	.align		8
.nv.constant4:
        /*0000*/ 	.dword	__assertfail
	.align		8
        /*0008*/ 	.dword	__unnamed_1
	.align		8
        /*0010*/ 	.dword	__unnamed_2
	.align		8
        /*0018*/ 	.dword	_ZN40_INTERNAL_3bb14294_4_k_cu_039979b3_332434cuda3std3__45__cpo5beginE
	.align		8
        /*0020*/ 	.dword	_ZN40_INTERNAL_3bb14294_4_k_cu_039979b3_332434cuda3std3__45__cpo3endE
	.align		8
        /*0028*/ 	.dword	_ZN40_INTERNAL_3bb14294_4_k_cu_039979b3_332434cuda3std3__45__cpo6cbeginE
	.align		8
        /*0030*/ 	.dword	_ZN40_INTERNAL_3bb14294_4_k_cu_039979b3_332434cuda3std3__45__cpo4cendE
	.align		8
        /*0038*/ 	.dword	_ZN40_INTERNAL_3bb14294_4_k_cu_039979b3_332434cuda3std3__442_GLOBAL__N__3bb14294_4_k_cu_039979b3_332436ignoreE
	.align		8
        /*0040*/ 	.dword	_ZN40_INTERNAL_3bb14294_4_k_cu_039979b3_332434cuda3std3__419piecewise_constructE
	.align		8
        /*0048*/ 	.dword	_ZN40_INTERNAL_3bb14294_4_k_cu_039979b3_332434cuda3std3__48in_placeE
	.align		8
        /*0050*/ 	.dword	_ZN40_INTERNAL_3bb14294_4_k_cu_039979b3_332434cuda3std6ranges3__45__cpo4swapE
	.align		8
        /*0058*/ 	.dword	_ZN40_INTERNAL_3bb14294_4_k_cu_039979b3_332434cuda3std6ranges3__45__cpo9iter_moveE
	.align		8
        /*0060*/ 	.dword	_ZN40_INTERNAL_3bb14294_4_k_cu_039979b3_332434cute7productE
	.align		8
        /*0068*/ 	.dword	_ZN40_INTERNAL_3bb14294_4_k_cu_039979b3_332434cute1_E
	.align		8
        /*0070*/ 	.dword	$str$25
	.align		8
        /*0078*/ 	.dword	$str$26
	.align		8
        /*0080*/ 	.dword	$str$27
	.align		8
        /*0088*/ 	.dword	$str$28


//--------------------- .text._ZN7cutlass13device_kernelINS_4gemm6kernel13GemmUniversalIN4cute5tupleIJiiiiEEENS1_10collective13CollectiveMmaINS1_35MainloopSm100TmaUmmaWarpSpecializedILi4ELi2ELi4ENS5_IJNS4_1CILi2EEESB_NSA_ILi1EEEEEEEENS5_IJNSA_ILi64EEENSA_ILi128EEESG_EEENS_10bfloat16_tENS5_IJlSC_lEEESI_SJ_NS4_8TiledMMAINS4_8MMA_AtomIJNS4_20SM100_MMA_F16BF16_SSISI_SI_fLi64ELi128ELNS4_4UMMA5MajorE0ELSO_0ELNSN_7ScaleInE0ELSP_0EEEEEENS4_6LayoutINS5_IJSC_SC_SC_EEENS5_IJNSA_ILi0EEESU_SU_EEEEENS5_IJNS4_10UnderscoreESX_SX_EEEEENS4_23SM90_TMA_LOAD_MULTICASTENS4_14ComposedLayoutINS4_7SwizzleILi3ELi4ELi3EEENS4_18smem_ptr_flag_bitsILi16EEENSS_INS5_IJNSA_ILi8EEESF_EEENS5_IJSF_SC_EEEEEEEvNS4_8identityES10_S1A_vS1B_EENS_8epilogue10collective18CollectiveEpilogueINS1D_23Sm100TmaWarpSpecializedILi4ELi2ELi16ELb1ELb0EEEJSH_NS5_IJNSS_ISF_SC_EENSS_INSA_ILi32EEESC_EEEEESI_SJ_SI_SJ_NS1D_6fusion15FusionCallbacksIS1H_NS1M_17LinearCombinationISI_fSI_fLNS_15FloatRoundStyleE2EEESH_S1L_JEEENS4_5SM1004TMEM4LOAD26SM100_TMEM_LOAD_16dp256b4xENS4_13SM90_TMA_LOADENS11_INS12_ILi2ELi4ELi3EEES15_NSS_INS5_IJS16_S1J_EEENS5_IJS1J_SC_EEEEEEENS4_17SM75_U32x4_LDSM_NENS4_14SM90_TMA_STOREES21_NS4_17SM90_U32x4_STSM_NENS4_39AutoVectorizingCopyWithAssumedAlignmentILi128EEEEEEvvEEEEvNT_6ParamsE --------------------------
	.section	.text._ZN7cutlass13device_kernelINS_4gemm6kernel13GemmUniversalIN4cute5tupleIJiiiiEEENS1_10collective13CollectiveMmaINS1_35MainloopSm100TmaUmmaWarpSpecializedILi4ELi2ELi4ENS5_IJNS4_1CILi2EEESB_NSA_ILi1EEEEEEEENS5_IJNSA_ILi64EEENSA_ILi128EEESG_EEENS_10bfloat16_tENS5_IJlSC_lEEESI_SJ_NS4_8TiledMMAINS4_8MMA_AtomIJNS4_20SM100_MMA_F16BF16_SSISI_SI_fLi64ELi128ELNS4_4UMMA5MajorE0ELSO_0ELNSN_7ScaleInE0ELSP_0EEEEEENS4_6LayoutINS5_IJSC_SC_SC_EEENS5_IJNSA_ILi0EEESU_SU_EEEEENS5_IJNS4_10UnderscoreESX_SX_EEEEENS4_23SM90_TMA_LOAD_MULTICASTENS4_14ComposedLayoutINS4_7SwizzleILi3ELi4ELi3EEENS4_18smem_ptr_flag_bitsILi16EEENSS_INS5_IJNSA_ILi8EEESF_EEENS5_IJSF_SC_EEEEEEEvNS4_8identityES10_S1A_vS1B_EENS_8epilogue10collective18CollectiveEpilogueINS1D_23Sm100TmaWarpSpecializedILi4ELi2ELi16ELb1ELb0EEEJSH_NS5_IJNSS_ISF_SC_EENSS_INSA_ILi32EEESC_EEEEESI_SJ_SI_SJ_NS1D_6fusion15FusionCallbacksIS1H_NS1M_17LinearCombinationISI_fSI_fLNS_15FloatRoundStyleE2EEESH_S1L_JEEENS4_5SM1004TMEM4LOAD26SM100_TMEM_LOAD_16dp256b4xENS4_13SM90_TMA_LOADENS11_INS12_ILi2ELi4ELi3EEES15_NSS_INS5_IJS16_S1J_EEENS5_IJS1J_SC_EEEEEEENS4_17SM75_U32x4_LDSM_NENS4_14SM90_TMA_STOREES21_NS4_17SM90_U32x4_STSM_NENS4_39AutoVectorizingCopyWithAssumedAlignmentILi128EEEEEEvvEEEEvNT_6ParamsE,"ax",@progbits
	.align	128
.text._ZN7cutlass13device_kernelINS_4gemm6kernel13GemmUniversalIN4cute5tupleIJiiiiEEENS1_10collective13CollectiveMmaINS1_35MainloopSm100TmaUmmaWarpSpecializedILi4ELi2ELi4ENS5_IJNS4_1CILi2EEESB_NSA_ILi1EEEEEEEENS5_IJNSA_ILi64EEENSA_ILi128EEESG_EEENS_10bfloat16_tENS5_IJlSC_lEEESI_SJ_NS4_8TiledMMAINS4_8MMA_AtomIJNS4_20SM100_MMA_F16BF16_SSISI_SI_fLi64ELi128ELNS4_4UMMA5MajorE0ELSO_0ELNSN_7ScaleInE0ELSP_0EEEEEENS4_6LayoutINS5_IJSC_SC_SC_EEENS5_IJNSA_ILi0EEESU_SU_EEEEENS5_IJNS4_10UnderscoreESX_SX_EEEEENS4_23SM90_TMA_LOAD_MULTICASTENS4_14ComposedLayoutINS4_7SwizzleILi3ELi4ELi3EEENS4_18smem_ptr_flag_bitsILi16EEENSS_INS5_IJNSA_ILi8EEESF_EEENS5_IJSF_SC_EEEEEEEvNS4_8identityES10_S1A_vS1B_EENS_8epilogue10collective18CollectiveEpilogueINS1D_23Sm100TmaWarpSpecializedILi4ELi2ELi16ELb1ELb0EEEJSH_NS5_IJNSS_ISF_SC_EENSS_INSA_ILi32EEESC_EEEEESI_SJ_SI_SJ_NS1D_6fusion15FusionCallbacksIS1H_NS1M_17LinearCombinationISI_fSI_fLNS_15FloatRoundStyleE2EEESH_S1L_JEEENS4_5SM1004TMEM4LOAD26SM100_TMEM_LOAD_16dp256b4xENS4_13SM90_TMA_LOADENS11_INS12_ILi2ELi4ELi3EEES15_NSS_INS5_IJS16_S1J_EEENS5_IJS1J_SC_EEEEEEENS4_17SM75_U32x4_LDSM_NENS4_14SM90_TMA_STOREES21_NS4_17SM90_U32x4_STSM_NENS4_39AutoVectorizingCopyWithAssumedAlignmentILi128EEEEEEvvEEEEvNT_6ParamsE:
        .type           _ZN7cutlass13device_kernelINS_4gemm6kernel13GemmUniversalIN4cute5tupleIJiiiiEEENS1_10collective13CollectiveMmaINS1_35MainloopSm100TmaUmmaWarpSpecializedILi4ELi2ELi4ENS5_IJNS4_1CILi2EEESB_NSA_ILi1EEEEEEEENS5_IJNSA_ILi64EEENSA_ILi128EEESG_EEENS_10bfloat16_tENS5_IJlSC_lEEESI_SJ_NS4_8TiledMMAINS4_8MMA_AtomIJNS4_20SM100_MMA_F16BF16_SSISI_SI_fLi64ELi128ELNS4_4UMMA5MajorE0ELSO_0ELNSN_7ScaleInE0ELSP_0EEEEEENS4_6LayoutINS5_IJSC_SC_SC_EEENS5_IJNSA_ILi0EEESU_SU_EEEEENS5_IJNS4_10UnderscoreESX_SX_EEEEENS4_23SM90_TMA_LOAD_MULTICASTENS4_14ComposedLayoutINS4_7SwizzleILi3ELi4ELi3EEENS4_18smem_ptr_flag_bitsILi16EEENSS_INS5_IJNSA_ILi8EEESF_EEENS5_IJSF_SC_EEEEEEEvNS4_8identityES10_S1A_vS1B_EENS_8epilogue10collective18CollectiveEpilogueINS1D_23Sm100TmaWarpSpecializedILi4ELi2ELi16ELb1ELb0EEEJSH_NS5_IJNSS_ISF_SC_EENSS_INSA_ILi32EEESC_EEEEESI_SJ_SI_SJ_NS1D_6fusion15FusionCallbacksIS1H_NS1M_17LinearCombinationISI_fSI_fLNS_15FloatRoundStyleE2EEESH_S1L_JEEENS4_5SM1004TMEM4LOAD26SM100_TMEM_LOAD_16dp256b4xENS4_13SM90_TMA_LOADENS11_INS12_ILi2ELi4ELi3EEES15_NSS_INS5_IJS16_S1J_EEENS5_IJS1J_SC_EEEEEEENS4_17SM75_U32x4_LDSM_NENS4_14SM90_TMA_STOREES21_NS4_17SM90_U32x4_STSM_NENS4_39AutoVectorizingCopyWithAssumedAlignmentILi128EEEEEEvvEEEEvNT_6ParamsE,@function
        .size           _ZN7cutlass13device_kernelINS_4gemm6kernel13GemmUniversalIN4cute5tupleIJiiiiEEENS1_10collective13CollectiveMmaINS1_35MainloopSm100TmaUmmaWarpSpecializedILi4ELi2ELi4ENS5_IJNS4_1CILi2EEESB_NSA_ILi1EEEEEEEENS5_IJNSA_ILi64EEENSA_ILi128EEESG_EEENS_10bfloat16_tENS5_IJlSC_lEEESI_SJ_NS4_8TiledMMAINS4_8MMA_AtomIJNS4_20SM100_MMA_F16BF16_SSISI_SI_fLi64ELi128ELNS4_4UMMA5MajorE0ELSO_0ELNSN_7ScaleInE0ELSP_0EEEEEENS4_6LayoutINS5_IJSC_SC_SC_EEENS5_IJNSA_ILi0EEESU_SU_EEEEENS5_IJNS4_10UnderscoreESX_SX_EEEEENS4_23SM90_TMA_LOAD_MULTICASTENS4_14ComposedLayoutINS4_7SwizzleILi3ELi4ELi3EEENS4_18smem_ptr_flag_bitsILi16EEENSS_INS5_IJNSA_ILi8EEESF_EEENS5_IJSF_SC_EEEEEEEvNS4_8identityES10_S1A_vS1B_EENS_8epilogue10collective18CollectiveEpilogueINS1D_23Sm100TmaWarpSpecializedILi4ELi2ELi16ELb1ELb0EEEJSH_NS5_IJNSS_ISF_SC_EENSS_INSA_ILi32EEESC_EEEEESI_SJ_SI_SJ_NS1D_6fusion15FusionCallbacksIS1H_NS1M_17LinearCombinationISI_fSI_fLNS_15FloatRoundStyleE2EEESH_S1L_JEEENS4_5SM1004TMEM4LOAD26SM100_TMEM_LOAD_16dp256b4xENS4_13SM90_TMA_LOADENS11_INS12_ILi2ELi4ELi3EEES15_NSS_INS5_IJS16_S1J_EEENS5_IJS1J_SC_EEEEEEENS4_17SM75_U32x4_LDSM_NENS4_14SM90_TMA_STOREES21_NS4_17SM90_U32x4_STSM_NENS4_39AutoVectorizingCopyWithAssumedAlignmentILi128EEEEEEvvEEEEvNT_6ParamsE,(.L_x_187 - _ZN7cutlass13device_kernelINS_4gemm6kernel13GemmUniversalIN4cute5tupleIJiiiiEEENS1_10collective13CollectiveMmaINS1_35MainloopSm100TmaUmmaWarpSpecializedILi4ELi2ELi4ENS5_IJNS4_1CILi2EEESB_NSA_ILi1EEEEEEEENS5_IJNSA_ILi64EEENSA_ILi128EEESG_EEENS_10bfloat16_tENS5_IJlSC_lEEESI_SJ_NS4_8TiledMMAINS4_8MMA_AtomIJNS4_20SM100_MMA_F16BF16_SSISI_SI_fLi64ELi128ELNS4_4UMMA5MajorE0ELSO_0ELNSN_7ScaleInE0ELSP_0EEEEEENS4_6LayoutINS5_IJSC_SC_SC_EEENS5_IJNSA_ILi0EEESU_SU_EEEEENS5_IJNS4_10UnderscoreESX_SX_EEEEENS4_23SM90_TMA_LOAD_MULTICASTENS4_14ComposedLayoutINS4_7SwizzleILi3ELi4ELi3EEENS4_18smem_ptr_flag_bitsILi16EEENSS_INS5_IJNSA_ILi8EEESF_EEENS5_IJSF_SC_EEEEEEEvNS4_8identityES10_S1A_vS1B_EENS_8epilogue10collective18CollectiveEpilogueINS1D_23Sm100TmaWarpSpecializedILi4ELi2ELi16ELb1ELb0EEEJSH_NS5_IJNSS_ISF_SC_EENSS_INSA_ILi32EEESC_EEEEESI_SJ_SI_SJ_NS1D_6fusion15FusionCallbacksIS1H_NS1M_17LinearCombinationISI_fSI_fLNS_15FloatRoundStyleE2EEESH_S1L_JEEENS4_5SM1004TMEM4LOAD26SM100_TMEM_LOAD_16dp256b4xENS4_13SM90_TMA_LOADENS11_INS12_ILi2ELi4ELi3EEES15_NSS_INS5_IJS16_S1J_EEENS5_IJS1J_SC_EEEEEEENS4_17SM75_U32x4_LDSM_NENS4_14SM90_TMA_STOREES21_NS4_17SM90_U32x4_STSM_NENS4_39AutoVectorizingCopyWithAssumedAlignmentILi128EEEEEEvvEEEEvNT_6ParamsE)
        .other          _ZN7cutlass13device_kernelINS_4gemm6kernel13GemmUniversalIN4cute5tupleIJiiiiEEENS1_10collective13CollectiveMmaINS1_35MainloopSm100TmaUmmaWarpSpecializedILi4ELi2ELi4ENS5_IJNS4_1CILi2EEESB_NSA_ILi1EEEEEEEENS5_IJNSA_ILi64EEENSA_ILi128EEESG_EEENS_10bfloat16_tENS5_IJlSC_lEEESI_SJ_NS4_8TiledMMAINS4_8MMA_AtomIJNS4_20SM100_MMA_F16BF16_SSISI_SI_fLi64ELi128ELNS4_4UMMA5MajorE0ELSO_0ELNSN_7ScaleInE0ELSP_0EEEEEENS4_6LayoutINS5_IJSC_SC_SC_EEENS5_IJNSA_ILi0EEESU_SU_EEEEENS5_IJNS4_10UnderscoreESX_SX_EEEEENS4_23SM90_TMA_LOAD_MULTICASTENS4_14ComposedLayoutINS4_7SwizzleILi3ELi4ELi3EEENS4_18smem_ptr_flag_bitsILi16EEENSS_INS5_IJNSA_ILi8EEESF_EEENS5_IJSF_SC_EEEEEEEvNS4_8identityES10_S1A_vS1B_EENS_8epilogue10collective18CollectiveEpilogueINS1D_23Sm100TmaWarpSpecializedILi4ELi2ELi16ELb1ELb0EEEJSH_NS5_IJNSS_ISF_SC_EENSS_INSA_ILi32EEESC_EEEEESI_SJ_SI_SJ_NS1D_6fusion15FusionCallbacksIS1H_NS1M_17LinearCombinationISI_fSI_fLNS_15FloatRoundStyleE2EEESH_S1L_JEEENS4_5SM1004TMEM4LOAD26SM100_TMEM_LOAD_16dp256b4xENS4_13SM90_TMA_LOADENS11_INS12_ILi2ELi4ELi3EEES15_NSS_INS5_IJS16_S1J_EEENS5_IJS1J_SC_EEEEEEENS4_17SM75_U32x4_LDSM_NENS4_14SM90_TMA_STOREES21_NS4_17SM90_U32x4_STSM_NENS4_39AutoVectorizingCopyWithAssumedAlignmentILi128EEEEEEvvEEEEvNT_6ParamsE,@"STO_CUDA_ENTRY STV_DEFAULT"
_ZN7cutlass13device_kernelINS_4gemm6kernel13GemmUniversalIN4cute5tupleIJiiiiEEENS1_10collective13CollectiveMmaINS1_35MainloopSm100TmaUmmaWarpSpecializedILi4ELi2ELi4ENS5_IJNS4_1CILi2EEESB_NSA_ILi1EEEEEEEENS5_IJNSA_ILi64EEENSA_ILi128EEESG_EEENS_10bfloat16_tENS5_IJlSC_lEEESI_SJ_NS4_8TiledMMAINS4_8MMA_AtomIJNS4_20SM100_MMA_F16BF16_SSISI_SI_fLi64ELi128ELNS4_4UMMA5MajorE0ELSO_0ELNSN_7ScaleInE0ELSP_0EEEEEENS4_6LayoutINS5_IJSC_SC_SC_EEENS5_IJNSA_ILi0EEESU_SU_EEEEENS5_IJNS4_10UnderscoreESX_SX_EEEEENS4_23SM90_TMA_LOAD_MULTICASTENS4_14ComposedLayoutINS4_7SwizzleILi3ELi4ELi3EEENS4_18smem_ptr_flag_bitsILi16EEENSS_INS5_IJNSA_ILi8EEESF_EEENS5_IJSF_SC_EEEEEEEvNS4_8identityES10_S1A_vS1B_EENS_8epilogue10collective18CollectiveEpilogueINS1D_23Sm100TmaWarpSpecializedILi4ELi2ELi16ELb1ELb0EEEJSH_NS5_IJNSS_ISF_SC_EENSS_INSA_ILi32EEESC_EEEEESI_SJ_SI_SJ_NS1D_6fusion15FusionCallbacksIS1H_NS1M_17LinearCombinationISI_fSI_fLNS_15FloatRoundStyleE2EEESH_S1L_JEEENS4_5SM1004TMEM4LOAD26SM100_TMEM_LOAD_16dp256b4xENS4_13SM90_TMA_LOADENS11_INS12_ILi2ELi4ELi3EEES15_NSS_INS5_IJS16_S1J_EEENS5_IJS1J_SC_EEEEEEENS4_17SM75_U32x4_LDSM_NENS4_14SM90_TMA_STOREES21_NS4_17SM90_U32x4_STSM_NENS4_39AutoVectorizingCopyWithAssumedAlignmentILi128EEEEEEvvEEEEvNT_6ParamsE:
[----:B------:R-:W1:Y:S01]  /*0000*/  LDC R1, c[0x0][0x37c] ;  /* 0x0000df00ff017b82 */ /* 0x000e620000000800 */
[----:B------:R-:W2:Y:S01]  /*0010*/  S2R R56, SR_TID.X ;  /* 0x0000000000387919 */ /* 0x000ea20000002100 */
[----:B------:R-:W3:Y:S01]  /*0020*/  LDCU.64 UR8, c[0x0][0x890] ;  /* 0x00011200ff0877ac */ /* 0x000ee20008000a00 */
[----:B------:R-:W-:Y:S02]  /*0030*/  PRMT R45, RZ, 0x7610, R45 ;  /* 0x00007610ff2d7816 */ /* 0x000fe4000000002d */
[----:B------:R-:W-:Y:S01]  /*0040*/  ELECT P4, URZ, PT ;  /* 0x0000000000ff782f */ /* 0x000fe20003880000 */
[----:B---3--:R-:W-:-:S04]  /*0050*/  UISETP.NE.U32.AND UP0, UPT, UR8, URZ, UPT ;  /* 0x000000ff0800728c */ /* 0x008fc8000bf05070 */
[----:B------:R-:W-:Y:S01]  /*0060*/  UISETP.NE.AND.EX UP0, UPT, UR9, URZ, UPT, UP0 ;  /* 0x000000ff0900728c */ /* 0x000fe2000bf05300 */
[----:B--2---:R-:W-:-:S05]  /*0070*/  SHF.R.U32.HI R46, RZ, 0x5, R56 ;  /* 0x00000005ff2e7819 */ /* 0x004fca0000011638 */
[----:B------:R-:W2:Y:S02]  /*0080*/  SHFL.IDX PT, R0, R46, RZ, 0x1f ;  /* 0x00001fff2e007589 */ /* 0x000ea400000e0000 */
[----:B--2---:R-:W-:Y:S01]  /*0090*/  R2UR UR17, R0 ;  /* 0x00000000001172ca */ /* 0x004fe200000e0000 */
[----:B-1----:R-:W-:-:S14]  /*00a0*/  BRA.U UP0, `(.L_x_0) ;  /* 0x0000000100307547 */ /* 0x002fdc000b800000 */
[----:B------:R-:W1:Y:S02]  /*00b0*/  LDCU.64 UR4, c[0x0][0x888] ;  /* 0x00011100ff0477ac */ /* 0x000e640008000a00 */
[----:B-1----:R-:W-:-:S04]  /*00c0*/  UISETP.NE.U32.AND UP0, UPT, UR4, URZ, UPT ;  /* 0x000000ff0400728c */ /* 0x002fc8000bf05070 */
[----:B------:R-:W-:-:S09]  /*00d0*/  UISETP.NE.AND.EX UP0, UPT, UR5, URZ, UPT, UP0 ;  /* 0x000000ff0500728c */ /* 0x000fd2000bf05300 */
[----:B------:R-:W-:Y:S05]  /*00e0*/  BRA.U !UP0, `(.L_x_1) ;  /* 0x0000000108147547 */ /* 0x000fea000b800000 */
[----:B------:R-:W1:Y:S01]  /*00f0*/  LDC.64 R2, c[0x0][0x888] ;  /* 0x00022200ff027b82 */ /* 0x000e620000000a00 */
[----:B------:R-:W1:Y:S02]  /*0100*/  LDCU.64 UR4, c[0x0][0x358] ;  /* 0x00006b00ff0477ac */ /* 0x000e640008000a00 */
[----:B-1----:R1:W5:Y:S01]  /*0110*/  LDG.E R27, desc[UR4][R2.64] ;  /* 0x00000004021b7981 */ /* 0x002362000c1e1900 */
[----:B------:R-:W-:Y:S01]  /*0120*/  HFMA2 R45, -RZ, RZ, 0, 5.9604644775390625e-08 ;  /* 0x00000001ff2d7431 */ /* 0x000fe200000001ff */
[----:B------:R-:W-:Y:S05]  /*0130*/  BRA `(.L_x_0) ;  /* 0x00000000000c7947 */ /* 0x000fea0003800000 */
.L_x_1:
[----:B------:R-:W1:Y:S01]  /*0140*/  LDCU UR4, c[0x0][0x880] ;  /* 0x00011000ff0477ac */ /* 0x000e620008000800 */
[----:B------:R-:W-:Y:S01]  /*0150*/  HFMA2 R45, -RZ, RZ, 0, 5.9604644775390625e-08 ;  /* 0x00000001ff2d7431 */ /* 0x000fe200000001ff */
[----:B-1----:R-:W-:-:S07]  /*0160*/  MOV R27, UR4 ;  /* 0x00000004001b7c02 */ /* 0x002fce0008000f00 */
.L_x_0:
[----:B------:R-:W2:Y:S02]  /*0170*/  LDCU.64 UR4, c[0x0][0x8b0] ;  /* 0x00011600ff0477ac */ /* 0x000ea40008000a00 */
[----:B--2---:R-:W-:-:S04]  /*0180*/  UISETP.NE.U32.AND UP0, UPT, UR4, URZ, UPT ;  /* 0x000000ff0400728c */ /* 0x004fc8000bf05070 */
[----:B------:R-:W-:-:S09]  /*0190*/  UISETP.NE.AND.EX UP0, UPT, UR5, URZ, UPT, UP0 ;  /* 0x000000ff0500728c */ /* 0x000fd2000bf05300 */
[----:B------:R-:W-:Y:S05]  /*01a0*/  BRA.U UP0, `(.L_x_2) ;  /* 0x0000000100287547 */ /* 0x000fea000b800000 */
[----:B------:R-:W2:Y:S02]  /*01b0*/  LDCU.64 UR4, c[0x0][0x8a8] ;  /* 0x00011500ff0477ac */ /* 0x000ea40008000a00 */
[----:B--2---:R-:W-:-:S04]  /*01c0*/  UISETP.NE.U32.AND UP0, UPT, UR4, URZ, UPT ;  /* 0x000000ff0400728c */ /* 0x004fc8000bf05070 */
[----:B------:R-:W-:-:S09]  /*01d0*/  UISETP.NE.AND.EX UP0, UPT, UR5, URZ, UPT, UP0 ;  /* 0x000000ff0500728c */ /* 0x000fd2000bf05300 */
[----:B------:R-:W-:Y:S05]  /*01e0*/  BRA.U !UP0, `(.L_x_3) ;  /* 0x0000000108107547 */ /* 0x000fea000b800000 */
[----:B------:R-:W2:Y:S01]  /*01f0*/  LDC.64 R24, c[0x0][0x8a8] ;  /* 0x00022a00ff187b82 */ /* 0x000ea20000000a00 */
[----:B------:R-:W2:Y:S02]  /*0200*/  LDCU.64 UR4, c[0x0][0x358] ;  /* 0x00006b00ff0477ac */ /* 0x000ea40008000a00 */
[----:B--2---:R2:W5:Y:S01]  /*0210*/  LDG.E R24, desc[UR4][R24.64] ;  /* 0x0000000418187981 */ /* 0x004562000c1e1900 */
[----:B------:R-:W-:Y:S05]  /*0220*/  BRA `(.L_x_2) ;  /* 0x0000000000087947 */ /* 0x000fea0003800000 */
.L_x_3:
[----:B------:R-:W2:Y:S02]  /*0230*/  LDCU UR4, c[0x0][0x8a0] ;  /* 0x00011400ff0477ac */ /* 0x000ea40008000800 */
[----:B--2---:R-:W-:Y:S02]  /*0240*/  MOV R24, UR4 ;  /* 0x0000000400187c02 */ /* 0x004fe40008000f00 */
.L_x_2:
[----:B------:R-:W-:Y:S01]  /*0250*/  IMAD.U32 R0, RZ, RZ, UR17 ;  /* 0x00000011ff007e24 */ /* 0x000fe2000f8e00ff */
[----:B------:R-:W-:Y:S04]  /*0260*/  BSSY.RECONVERGENT B0, `(.L_x_4) ;  /* 0x000000c000007945 */ /* 0x000fe80003800200 */
[C---:B------:R-:W-:Y:S02]  /*0270*/  ISETP.NE.OR P1, PT, R0.reuse, 0x1, !P4 ;  /* 0x000000010000780c */ /* 0x040fe40006725670 */
[----:B------:R-:W-:-:S11]  /*0280*/  ISETP.NE.OR P0, PT, R0, 0x3, !P4 ;  /* 0x000000030000780c */ /* 0x000fd60006705670 */
[----:B------:R-:W-:Y:S05]  /*0290*/  @P1 BRA `(.L_x_5) ;  /* 0x0000000000201947 */ /* 0x000fea0003800000 */
[----:B------:R-:W3:Y:S02]  /*02a0*/  LDCU.64 UR4, c[0x0][0x348] ;  /* 0x00006900ff0477ac */ /* 0x000ee40008000a00 */
[----:B---3--:R-:W-:Y:S02]  /*02b0*/  UIADD3 UR6, UP1, UPT, UR4, 0x80, URZ ;  /* 0x0000008004067890 */ /* 0x008fe4000ff3e0ff */
[----:B------:R-:W-:Y:S02]  /*02c0*/  UIADD3 UR4, UP0, UPT, UR4, 0x180, URZ ;  /* 0x0000018004047890 */ /* 0x000fe4000ff1e0ff */
[----:B------:R-:W-:Y:S02]  /*02d0*/  UIADD3.X UR7, UPT, UPT, URZ, UR5, URZ, UP1, !UPT ;  /* 0x00000005ff077290 */ /* 0x000fe40008ffe4ff */
[----:B------:R-:W-:-:S07]  /*02e0*/  UIADD3.X UR5, UPT, UPT, URZ, UR5, URZ, UP0, !UPT ;  /* 0x00000005ff057290 */ /* 0x000fce00087fe4ff */
[----:B------:R3:W-:Y:S02]  /*02f0*/  UTMACCTL.PF [UR6] ;  /* 0x00000000060079b9 */ /* 0x0007e40008040000 */
[----:B------:R3:W-:Y:S02]  /*0300*/  UTMACCTL.PF [UR4] ;  /* 0x00000000040079b9 */ /* 0x0007e40008040000 */
[----:B---3--:R-:W-:Y:S01]  /*0310*/  NOP ;  /* 0x0000000000007918 */ /* 0x008fe20000000000 */
.L_x_5:
[----:B------:R-:W-:Y:S05]  /*0320*/  BSYNC.RECONVERGENT B0 ;  /* 0x0000000000007941 */ /* 0x000fea0003800200 */
.L_x_4:
[----:B------:R-:W-:Y:S04]  /*0330*/  BSSY.RECONVERGENT B0, `(.L_x_6) ;  /* 0x000000a000007945 */ /* 0x000fe80003800200 */
        /* <DEDUP_REMOVED lines=9> */
.L_x_7:
[----:B------:R-:W-:Y:S05]  /*03d0*/  BSYNC.RECONVERGENT B0 ;  /* 0x0000000000007941 */ /* 0x000fea0003800200 */
.L_x_6:
[----:B------:R-:W3:Y:S01]  /*03e0*/  LDCU.64 UR4, c[0x0][0x888] ;  /* 0x00011100ff0477ac */ /* 0x000ee20008000a00 */
[----:B------:R-:W-:Y:S02]  /*03f0*/  UISETP.EQ.U32.AND UP1, UPT, UR8, URZ, UPT ;  /* 0x000000ff0800728c */ /* 0x000fe4000bf22070 */
[----:B------:R-:W-:Y:S02]  /*0400*/  UPLOP3.LUT UP3, UPT, UPT, UPT, UPT, 0x80, 0x8 ;  /* 0x000000000008789c */ /* 0x000fe40003f6f070 */
[----:B---3--:R-:W-:-:S04]  /*0410*/  UISETP.NE.U32.AND UP0, UPT, UR4, URZ, UPT ;  /* 0x000000ff0400728c */ /* 0x008fc8000bf05070 */
[----:B------:R-:W-:-:S04]  /*0420*/  UISETP.NE.AND.EX UP0, UPT, UR5, URZ, UPT, UP0 ;  /* 0x000000ff0500728c */ /* 0x000fc8000bf05300 */
[----:B------:R-:W-:-:S04]  /*0430*/  UISETP.EQ.OR.EX UP2, UPT, UR9, URZ, !UP0, UP1 ;  /* 0x000000ff0900728c */ /* 0x000fc8000c742710 */
[----:B------:R-:W-:-:S06]  /*0440*/  UP2UR UR4, UPR, URZ, 0x4 ;  /* 0x00000004ff047883 */ /* 0x000fcc0008000000 */
[----:B------:R-:W-:Y:S01]  /*0450*/  MOV R48, UR4 ;  /* 0x0000000400307c02 */ /* 0x000fe20008000f00 */
[----:B------:R-:W-:Y:S06]  /*0460*/  BRA.U !UP2, `(.L_x_8) ;  /* 0x000000010a207547 */ /* 0x000fec000b800000 */
[----:B------:R-:W-:Y:S01]  /*0470*/  UISETP.NE.U32.AND UP1, UPT, UR8, URZ, UPT ;  /* 0x000000ff0800728c */ /* 0x000fe2000bf25070 */
[----:B-----5:R-:W-:Y:S01]  /*0480*/  FSETP.NEU.AND P0, PT, R27, RZ, PT ;  /* 0x000000ff1b00720b */ /* 0x020fe20003f0d000 */
[----:B------:R-:W-:Y:S02]  /*0490*/  USEL UR4, URZ, 0xffffffff, UP0 ;  /* 0xffffffffff047887 */ /* 0x000fe40008000000 */
[----:B------:R-:W-:-:S10]  /*04a0*/  UISETP.NE.AND.EX UP1, UPT, UR9, URZ, UPT, UP1 ;  /* 0x000000ff0900728c */ /* 0x000fd4000bf25310 */
[----:B------:R-:W-:Y:S01]  /*04b0*/  VOTEU.ANY UP0, P0 ;  /* 0x0000000000ff7886 */ /* 0x000fe20000000100 */
[----:B------:R-:W-:-:S04]  /*04c0*/  @!UP1 USEL UR4, URZ, 0xffffffff, UP0 ;  /* 0xffffffffff049887 */ /* 0x000fc80008000000 */
[----:B------:R-:W-:-:S04]  /*04d0*/  ULOP3.LUT UR4, UR4, 0x1, URZ, 0xc0, !UPT ;  /* 0x0000000104047892 */ /* 0x000fc8000f8ec0ff */
[----:B------:R-:W-:-:S11]  /*04e0*/  UISETP.NE.U32.AND UP3, UPT, UR4, 0x1, UPT ;  /* 0x000000010400788c */ /* 0x000fd6000bf65070 */
.L_x_8:
[----:B-1----:R-:W1:Y:S01]  /*04f0*/  SHFL.IDX PT, R2, R46, RZ, 0x1f ;  /* 0x00001fff2e027589 */ /* 0x002e6200000e0000 */
[----:B------:R-:W-:-:S04]  /*0500*/  UISETP.NE.AND UP0, UPT, UR17, 0x2, UPT ;  /* 0x000000021100788c */ /* 0x000fc8000bf05270 */
[----:B------:R-:W-:Y:S01]  /*0510*/  USEL UR40, URZ, 0x1, UP0 ;  /* 0x00000001ff287887 */ /* 0x000fe20008000000 */
[----:B-1----:R-:W-:-:S13]  /*0520*/  ISETP.NE.AND P0, PT, R2, RZ, PT ;  /* 0x000000ff0200720c */ /* 0x002fda0003f05270 */
[----:B------:R-:W-:Y:S05]  /*0530*/  @P0 BRA `(.L_x_9) ;  /* 0x0000000000580947 */ /* 0x000fea0003800000 */
[----:B------:R-:W1:Y:S01]  /*0540*/  S2UR UR4, SR_CgaCtaId ;  /* 0x00000000000479c3 */ /* 0x000e620000008800 */
[----:B------:R-:W-:Y:S01]  /*0550*/  UMOV UR5, 0x400 ;  /* 0x0000040000057882 */ /* 0x000fe20000000000 */
[----:B------:R-:W-:Y:S01]  /*0560*/  UMOV UR8, 0x1 ;  /* 0x0000000100087882 */ /* 0x000fe20000000000 */
[----:B------:R-:W-:Y:S01]  /*0570*/  UMOV UR6, 0x3 ;  /* 0x0000000300067882 */ /* 0x000fe20000000000 */
[----:B------:R-:W-:-:S04]  /*0580*/  UIADD3 UR8, UPT, UPT, -UR8, 0x100000, URZ ;  /* 0x0010000008087890 */ /* 0x000fc8000fffe1ff */
[----:B------:R-:W-:Y:S02]  /*0590*/  USHF.L.U32 UR9, UR8, 0xb, URZ ;  /* 0x0000000b08097899 */ /* 0x000fe400080006ff */
[----:B------:R-:W-:Y:S02]  /*05a0*/  USHF.L.U32 UR8, UR8, 0x1, URZ ;  /* 0x0000000108087899 */ /* 0x000fe400080006ff */
[----:B------:R-:W-:-:S04]  /*05b0*/  UIADD3 UR6, UPT, UPT, -UR6, 0x100000, URZ ;  /* 0x0010000006067890 */ /* 0x000fc8000fffe1ff */
[----:B------:R-:W-:Y:S02]  /*05c0*/  USHF.L.U32 UR7, UR6, 0xb, URZ ;  /* 0x0000000b06077899 */ /* 0x000fe400080006ff */
[----:B------:R-:W-:Y:S01]  /*05d0*/  USHF.L.U32 UR6, UR6, 0x1, URZ ;  /* 0x0000000106067899 */ /* 0x000fe200080006ff */
[----:B------:R-:W-:Y:S01]  /*05e0*/  ELECT P0, URZ, PT ;  /* 0x0000000000ff782f */ /* 0x000fe20003800000 */
[----:B-1----:R-:W-:Y:S01]  /*05f0*/  ULEA UR4, UR4, UR5, 0x18 ;  /* 0x0000000504047291 */ /* 0x002fe2000f8ec0ff */
[----:B------:R-:W1:Y:S11]  /*0600*/  FENCE.VIEW.ASYNC.S ;  /* 0x00000000000073c6 */ /* 0x000e760000000000 */
[----:B-1----:R1:W3:Y:S01]  /*0610*/  SYNCS.EXCH.64 URZ, [UR4], UR8 ;  /* 0x0000000804ff75b2 */ /* 0x0022e20008000100 */
[----:B------:R1:W4:Y:S01]  /*0620*/  SYNCS.EXCH.64 URZ, [UR4+0x20], UR6 ;  /* 0x0000200604ff75b2 */ /* 0x0003220008000100 */
[----:B------:R1:W1:Y:S01]  /*0630*/  SYNCS.EXCH.64 URZ, [UR4+0x8], UR8 ;  /* 0x0000080804ff75b2 */ /* 0x0002620008000100 */
[----:B------:R1:W1:Y:S01]  /*0640*/  SYNCS.EXCH.64 URZ, [UR4+0x28], UR6 ;  /* 0x0000280604ff75b2 */ /* 0x0002620008000100 */
[----:B------:R1:W1:Y:S01]  /*0650*/  SYNCS.EXCH.64 URZ, [UR4+0x10], UR8 ;  /* 0x0000100804ff75b2 */ /* 0x0002620008000100 */
[----:B------:R1:W1:Y:S01]  /*0660*/  SYNCS.EXCH.64 URZ, [UR4+0x30], UR6 ;  /* 0x0000300604ff75b2 */ /* 0x0002620008000100 */
[----:B------:R1:W1:Y:S01]  /*0670*/  SYNCS.EXCH.64 URZ, [UR4+0x18], UR8 ;  /* 0x0000180804ff75b2 */ /* 0x0002620008000100 */
[----:B------:R1:W1:Y:S01]  /*0680*/  SYNCS.EXCH.64 URZ, [UR4+0x38], UR6 ;  /* 0x0000380604ff75b2 */ /* 0x0002620008000100 */
[----:B------:R-:W-:Y:S01]  /*0690*/  NOP ;  /* 0x0000000000007918 */ /* 0x000fe20000000000 */
.L_x_9:
[----:B------:R-:W2:Y:S01]  /*06a0*/  SHFL.IDX PT, R2, R46, RZ, 0x1f ;  /* 0x00001fff2e027589 */ /* 0x000ea200000e0000 */
[----:B------:R-:W-:Y:S01]  /*06b0*/  NOP ;  /* 0x0000000000007918 */ /* 0x000fe20000000000 */
[----:B--2---:R-:W-:-:S13]  /*06c0*/  ISETP.NE.AND P0, PT, R2, 0x1, PT ;  /* 0x000000010200780c */ /* 0x004fda0003f05270 */
[----:B------:R-:W-:Y:S05]  /*06d0*/  @P0 BRA `(.L_x_10) ;  /* 0x0000000000580947 */ /* 0x000fea0003800000 */
[----:B-1----:R-:W1:Y:S01]  /*06e0*/  S2UR UR4, SR_CgaCtaId ;  /* 0x00000000000479c3 */ /* 0x002e620000008800 */
        /* <DEDUP_REMOVED lines=12> */
[----:B-1----:R2:W1:Y:S01]  /*07b0*/  SYNCS.EXCH.64 URZ, [UR4+0x40], UR8 ;  /* 0x0000400804ff75b2 */ /* 0x0024620008000100 */
[----:B------:R2:W1:Y:S01]  /*07c0*/  SYNCS.EXCH.64 URZ, [UR4+0x60], UR6 ;  /* 0x0000600604ff75b2 */ /* 0x0004620008000100 */
[----:B------:R2:W1:Y:S01]  /*07d0*/  SYNCS.EXCH.64 URZ, [UR4+0x48], UR8 ;  /* 0x0000480804ff75b2 */ /* 0x0004620008000100 */
[----:B------:R2:W1:Y:S01]  /*07e0*/  SYNCS.EXCH.64 URZ, [UR4+0x68], UR6 ;  /* 0x0000680604ff75b2 */ /* 0x0004620008000100 */
[----:B------:R2:W1:Y:S01]  /*07f0*/  SYNCS.EXCH.64 URZ, [UR4+0x50], UR8 ;  /* 0x0000500804ff75b2 */ /* 0x0004620008000100 */
[----:B------:R2:W1:Y:S01]  /*0800*/  SYNCS.EXCH.64 URZ, [UR4+0x70], UR6 ;  /* 0x0000700604ff75b2 */ /* 0x0004620008000100 */
[----:B------:R2:W1:Y:S01]  /*0810*/  SYNCS.EXCH.64 URZ, [UR4+0x58], UR8 ;  /* 0x0000580804ff75b2 */ /* 0x0004620008000100 */
[----:B------:R2:W1:Y:S02]  /*0820*/  SYNCS.EXCH.64 URZ, [UR4+0x78], UR6 ;  /* 0x0000780604ff75b2 */ /* 0x0004640008000100 */
[----:B--2---:R-:W-:Y:S01]  /*0830*/  NOP ;  /* 0x0000000000007918 */ /* 0x004fe20000000000 */
.L_x_10:
[----:B------:R-:W2:Y:S01]  /*0840*/  SHFL.IDX PT, R2, R46, RZ, 0x1f ;  /* 0x00001fff2e027589 */ /* 0x000ea200000e0000 */
[----:B------:R-:W-:Y:S01]  /*0850*/  NOP ;  /* 0x0000000000007918 */ /* 0x000fe20000000000 */
[----:B--2---:R-:W-:-:S13]  /*0860*/  ISETP.NE.AND P0, PT, R2, 0x3, PT ;  /* 0x000000030200780c */ /* 0x004fda0003f05270 */
[----:B------:R-:W-:Y:S05]  /*0870*/  @P0 BRA `(.L_x_11) ;  /* 0x0000000000300947 */ /* 0x000fea0003800000 */
[----:B-1----:R-:W1:Y:S01]  /*0880*/  S2UR UR4, SR_CgaCtaId ;  /* 0x00000000000479c3 */ /* 0x002e620000008800 */
[----:B------:R-:W-:Y:S01]  /*0890*/  UMOV UR6, 0x400 ;  /* 0x0000040000067882 */ /* 0x000fe20000000000 */
[----:B------:R-:W-:Y:S01]  /*08a0*/  UMOV UR5, 0x20 ;  /* 0x0000002000057882 */ /* 0x000fe20000000000 */
[----:B------:R-:W-:Y:S01]  /*08b0*/  ELECT P0, URZ, PT ;  /* 0x0000000000ff782f */ /* 0x000fe20003800000 */
[----:B-1----:R-:W-:Y:S02]  /*08c0*/  ULEA UR6, UR4, UR6, 0x18 ;  /* 0x0000000604067291 */ /* 0x002fe4000f8ec0ff */
[----:B------:R-:W-:-:S04]  /*08d0*/  UIADD3 UR4, UPT, UPT, -UR5, 0x100000, URZ ;  /* 0x0010000005047890 */ /* 0x000fc8000fffe1ff */
[----:B------:R-:W-:Y:S02]  /*08e0*/  USHF.L.U32 UR5, UR4, 0xb, URZ ;  /* 0x0000000b04057899 */ /* 0x000fe400080006ff */
[----:B------:R-:W-:Y:S01]  /*08f0*/  USHF.L.U32 UR4, UR4, 0x1, URZ ;  /* 0x0000000104047899 */ /* 0x000fe200080006ff */
[----:B------:R-:W1:Y:S11]  /*0900*/  FENCE.VIEW.ASYNC.S ;  /* 0x00000000000073c6 */ /* 0x000e760000000000 */
[----:B-1----:R2:W1:Y:S01]  /*0910*/  SYNCS.EXCH.64 URZ, [UR6+0x80], UR4 ;  /* 0x0000800406ff75b2 */ /* 0x0024620008000100 */
[----:B------:R2:W1:Y:S02]  /*0920*/  SYNCS.EXCH.64 URZ, [UR6+0x88], UR4 ;  /* 0x0000880406ff75b2 */ /* 0x0004640008000100 */
[----:B--2---:R-:W-:Y:S01]  /*0930*/  NOP ;  /* 0x0000000000007918 */ /* 0x004fe20000000000 */
.L_x_11:
[----:B------:R-:W2:Y:S01]  /*0940*/  SHFL.IDX PT, R2, R46, RZ, 0x1f ;  /* 0x00001fff2e027589 */ /* 0x000ea200000e0000 */
[----:B------:R-:W-:Y:S01]  /*0950*/  NOP ;  /* 0x0000000000007918 */ /* 0x000fe20000000000 */
[----:B--2---:R-:W-:-:S13]  /*0960*/  ISETP.NE.AND P0, PT, R2, 0x4, PT ;  /* 0x000000040200780c */ /* 0x004fda0003f05270 */
[----:B------:R-:W-:Y:S05]  /*0970*/  @P0 BRA `(.L_x_12) ;  /* 0x00000000004c0947 */ /* 0x000fea0003800000 */
[----:B-1----:R-:W1:Y:S01]  /*0980*/  S2UR UR6, SR_CgaCtaId ;  /* 0x00000000000679c3 */ /* 0x002e620000008800 */
[----:B------:R-:W-:Y:S01]  /*0990*/  UMOV UR4, 0x3a0 ;  /* 0x000003a000047882 */ /* 0x000fe20000000000 */
[----:B------:R-:W-:Y:S01]  /*09a0*/  UMOV UR5, 0x400 ;  /* 0x0000040000057882 */ /* 0x000fe20000000000 */
[----:B------:R-:W-:Y:S01]  /*09b0*/  USEL UR4, UR4, 0x320, UP3 ;  /* 0x0000032004047887 */ /* 0x000fe20009800000 */
[----:B------:R-:W-:Y:S01]  /*09c0*/  UMOV UR8, 0x1 ;  /* 0x0000000100087882 */ /* 0x000fe20000000000 */
[----:B------:R-:W-:Y:S01]  /*09d0*/  ELECT P0, URZ, PT ;  /* 0x0000000000ff782f */ /* 0x000fe20003800000 */
[----:B------:R-:W-:-:S04]  /*09e0*/  UIADD3 UR8, UPT, UPT, -UR8, 0x100000, URZ ;  /* 0x0010000008087890 */ /* 0x000fc8000fffe1ff */
[----:B------:R-:W-:Y:S02]  /*09f0*/  USHF.L.U32 UR9, UR8, 0xb, URZ ;  /* 0x0000000b08097899 */ /* 0x000fe400080006ff */
[----:B------:R-:W-:Y:S02]  /*0a00*/  USHF.L.U32 UR8, UR8, 0x1, URZ ;  /* 0x0000000108087899 */ /* 0x000fe400080006ff */
[----:B-1----:R-:W-:Y:S02]  /*0a10*/  ULEA UR6, UR6, UR5, 0x18 ;  /* 0x0000000506067291 */ /* 0x002fe4000f8ec0ff */
[----:B------:R-:W-:-:S04]  /*0a20*/  UIADD3 UR4, UPT, UPT, -UR4, 0x100000, URZ ;  /* 0x0010000004047890 */ /* 0x000fc8000fffe1ff */
[----:B------:R-:W-:Y:S02]  /*0a30*/  USHF.L.U32 UR5, UR4, 0xb, URZ ;  /* 0x0000000b04057899 */ /* 0x000fe400080006ff */
[----:B------:R-:W-:Y:S01]  /*0a40*/  USHF.L.U32 UR4, UR4, 0x1, URZ ;  /* 0x0000000104047899 */ /* 0x000fe200080006ff */
[----:B------:R-:W1:Y:S03]  /*0a50*/  FENCE.VIEW.ASYNC.S ;  /* 0x00000000000073c6 */ /* 0x000e660000000000 */
[----:B-1----:R2:W1:Y:S08]  /*0a60*/  SYNCS.EXCH.64 URZ, [UR6+0x90], UR8 ;  /* 0x0000900806ff75b2 */ /* 0x0024700008000100 */
[----:B------:R2:W1:Y:S01]  /*0a70*/  SYNCS.EXCH.64 URZ, [UR6+0xa0], UR4 ;  /* 0x0000a00406ff75b2 */ /* 0x0004620008000100 */
[----:B------:R2:W1:Y:S01]  /*0a80*/  SYNCS.EXCH.64 URZ, [UR6+0x98], UR8 ;  /* 0x0000980806ff75b2 */ /* 0x0004620008000100 */
[----:B------:R2:W1:Y:S02]  /*0a90*/  SYNCS.EXCH.64 URZ, [UR6+0xa8], UR4 ;  /* 0x0000a80406ff75b2 */ /* 0x0004640008000100 */
[----:B--2---:R-:W-:Y:S01]  /*0aa0*/  NOP ;  /* 0x0000000000007918 */ /* 0x004fe20000000000 */
.L_x_12:
        /* <DEDUP_REMOVED lines=26> */
.L_x_13:
[----:B------:R-:W2:Y:S01]  /*0c50*/  SHFL.IDX PT, R2, R46, RZ, 0x1f ;  /* 0x00001fff2e027589 */ /* 0x000ea200000e0000 */
[----:B------:R-:W1:Y:S01]  /*0c60*/  S2UR UR52, SR_CgaCtaId ;  /* 0x00000000003479c3 */ /* 0x000e620000008800 */
[----:B------:R-:W-:Y:S01]  /*0c70*/  NOP ;  /* 0x0000000000007918 */ /* 0x000fe20000000000 */
[----:B--2---:R-:W-:-:S13]  /*0c80*/  ISETP.NE.AND P0, PT, R2, 0x3, PT ;  /* 0x000000030200780c */ /* 0x004fda0003f05270 */
[----:B-1----:R-:W-:Y:S05]  /*0c90*/  @P0 BRA `(.L_x_14) ;  /* 0x0000000000340947 */ /* 0x002fea0003800000 */
[----:B------:R-:W-:Y:S01]  /*0ca0*/  UMOV UR4, 0x400 ;  /* 0x0000040000047882 */ /* 0x000fe20000000000 */
[----:B------:R-:W-:Y:S01]  /*0cb0*/  UMOV UR6, 0x20 ;  /* 0x0000002000067882 */ /* 0x000fe20000000000 */
[----:B------:R-:W-:Y:S02]  /*0cc0*/  ULEA UR4, UR52, UR4, 0x18 ;  /* 0x0000000434047291 */ /* 0x000fe4000f8ec0ff */
[----:B------:R-:W-:-:S04]  /*0cd0*/  UIADD3 UR6, UPT, UPT, -UR6, 0x100000, URZ ;  /* 0x0010000006067890 */ /* 0x000fc8000fffe1ff */
[----:B------:R-:W-:Y:S02]  /*0ce0*/  USHF.L.U32 UR7, UR6, 0xb, URZ ;  /* 0x0000000b06077899 */ /* 0x000fe400080006ff */
[----:B------:R-:W-:Y:S01]  /*0cf0*/  USHF.L.U32 UR6, UR6, 0x1, URZ ;  /* 0x0000000106067899 */ /* 0x000fe200080006ff */
[----:B------:R-:W-:Y:S01]  /*0d00*/  ELECT P0, URZ, PT ;  /* 0x0000000000ff782f */ /* 0x000fe20003800000 */
[----:B------:R-:W1:Y:S10]  /*0d10*/  FENCE.VIEW.ASYNC.S ;  /* 0x00000000000073c6 */ /* 0x000e740000000000 */
[----:B-1----:R1:W2:Y:S01]  /*0d20*/  SYNCS.EXCH.64 URZ, [UR4+0xf0], UR6 ;  /* 0x0000f00604ff75b2 */ /* 0x0022a20008000100 */
[----:B------:R1:W1:Y:S01]  /*0d30*/  SYNCS.EXCH.64 URZ, [UR4+0x100], UR6 ;  /* 0x0001000604ff75b2 */ /* 0x0002620008000100 */
[----:B------:R1:W1:Y:S01]  /*0d40*/  SYNCS.EXCH.64 URZ, [UR4+0xf8], UR6 ;  /* 0x0000f80604ff75b2 */ /* 0x0002620008000100 */
[----:B------:R1:W1:Y:S01]  /*0d50*/  SYNCS.EXCH.64 URZ, [UR4+0x108], UR6 ;  /* 0x0001080604ff75b2 */ /* 0x0002620008000100 */
[----:B------:R-:W-:Y:S01]  /*0d60*/  NOP ;  /* 0x0000000000007918 */ /* 0x000fe20000000000 */
.L_x_14:
[----:B-1----:R-:W1:Y:S01]  /*0d70*/  LDCU UR4, c[0x0][0x36c] ;  /* 0x00006d80ff0477ac */ /* 0x002e620008000800 */
[----:B------:R-:W-:Y:S01]  /*0d80*/  ISETP.NE.OR P4, PT, R0, 0x2, !P4 ;  /* 0x000000020000780c */ /* 0x000fe20006785670 */
[----:B------:R-:W-:Y:S01]  /*0d90*/  NOP ;  /* 0x0000000000007918 */ /* 0x000fe20000000000 */
[----:B------:R-:W-:Y:S01]  /*0da0*/  LOP3.LUT R0, R56, 0x1f, RZ, 0xc0, !PT ;  /* 0x0000001f38007812 */ /* 0x000fe200078ec0ff */
[----:B------:R-:W-:Y:S02]  /*0db0*/  UISETP.NE.AND UP4, UPT, UR17, URZ, UPT ;  /* 0x000000ff1100728c */ /* 0x000fe4000bf85270 */
[----:B-1----:R-:W-:-:S09]  /*0dc0*/  UISETP.EQ.U32.AND UP5, UPT, UR4, 0x1, UPT ;  /* 0x000000010400788c */ /* 0x002fd2000bfa2070 */
[----:B------:R-:W-:Y:S05]  /*0dd0*/  BRA.U !UP5, `(.L_x_15) ;  /* 0x000000010d087547 */ /* 0x000fea000b800000 */
[----:B--234-:R-:W-:Y:S01]  /*0de0*/  UCGABAR_ARV ;  /* 0x00000000000079c7 */ /* 0x01cfe20008000000 */
[----:B------:R-:W-:Y:S05]  /*0df0*/  BRA `(.L_x_16) ;  /* 0x0000000000047947 */ /* 0x000fea0003800000 */
.L_x_15:
[----:B--234-:R-:W-:Y:S01]  /*0e00*/  NOP ;  /* 0x0000000000007918 */ /* 0x01cfe20000000000 */
.L_x_16:
[----:B------:R-:W1:Y:S01]  /*0e10*/  S2UR UR20, SR_CTAID.Y ;  /* 0x00000000001479c3 */ /* 0x000e620000002600 */
[----:B------:R-:W-:-:S05]  /*0e20*/  CS2R.32 R47, SR_CgaSize ;  /* 0x00000000002f7805 */ /* 0x000fca0000008a00 */
[----:B------:R-:W-:-:S05]  /*0e30*/  IMAD R47, R47, -0xa0, RZ ;  /* 0xffffff602f2f7824 */ /* 0x000fca00078e02ff */
[----:B------:R-:W-:-:S14]  /*0e40*/  R2UR UR4, R47 ;  /* 0x000000002f0472ca */ /* 0x000fdc00000e0000 */
[----:B------:R-:W2:Y:S01]  /*0e50*/  LDCU UR4, c[0x0][UR4+0x2b4] ;  /* 0x00005680040477ac */ /* 0x000ea20008000800 */
[----:B------:R-:W-:-:S05]  /*0e60*/  CS2R.32 R47, SR_CgaSize ;  /* 0x00000000002f7805 */ /* 0x000fca0000008a00 */
[----:B------:R-:W-:-:S05]  /*0e70*/  IMAD R47, R47, -0xa0, RZ ;  /* 0xffffff602f2f7824 */ /* 0x000fca00078e02ff */
[----:B------:R-:W-:-:S14]  /*0e80*/  R2UR UR5, R47 ;  /* 0x000000002f0572ca */ /* 0x000fdc00000e0000 */
[----:B------:R-:W3:Y:S01]  /*0e90*/  LDCU UR5, c[0x0][UR5+0x2b0] ;  /* 0x00005600050577ac */ /* 0x000ee20008000800 */
[----:B------:R-:W4:Y:S01]  /*0ea0*/  S2UR UR16, SR_CTAID.X ;  /* 0x00000000001079c3 */ /* 0x000f220000002500 */
[----:B------:R-:W-:-:S05]  /*0eb0*/  CS2R.32 R47, SR_CgaSize ;  /* 0x00000000002f7805 */ /* 0x000fca0000008a00 */
[----:B------:R-:W-:-:S05]  /*0ec0*/  IMAD R47, R47, -0xa0, RZ ;  /* 0xffffff602f2f7824 */ /* 0x000fca00078e02ff */
[----:B------:R-:W-:-:S14]  /*0ed0*/  R2UR UR7, R47 ;  /* 0x000000002f0772ca */ /* 0x000fdc00000e0000 */
[----:B------:R-:W3:Y:S01]  /*0ee0*/  LDCU UR7, c[0x0][UR7+0x2a4] ;  /* 0x00005480070777ac */ /* 0x000ee20008000800 */
[----:B------:R-:W-:-:S05]  /*0ef0*/  CS2R.32 R47, SR_CgaSize ;  /* 0x00000000002f7805 */ /* 0x000fca0000008a00 */
[----:B------:R-:W-:-:S05]  /*0f00*/  IMAD R47, R47, -0xa0, RZ ;  /* 0xffffff602f2f7824 */ /* 0x000fca00078e02ff */
[----:B------:R-:W-:-:S14]  /*0f10*/  R2UR UR63, R47 ;  /* 0x000000002f3f72ca */ /* 0x000fdc00000e0000 */
[----:B------:R-:W3:Y:S01]  /*0f20*/  LDCU UR63, c[0x0][UR63+0x2a0] ;  /* 0x000054003f3f77ac */ /* 0x000ee20008000800 */
[----:B------:R-:W-:Y:S02]  /*0f30*/  ULOP3.LUT UR55, UR52, 0x1, URZ, 0xc0, !UPT ;  /* 0x0000000134377892 */ /* 0x000fe4000f8ec0ff */
[----:B------:R-:W-:Y:S02]  /*0f40*/  USHF.R.U32.HI UR26, URZ, 0x1, UR52 ;  /* 0x00000001ff1a7899 */ /* 0x000fe40008011634 */
[----:B------:R-:W-:Y:S02]  /*0f50*/  UISETP.GT.U32.AND UP1, UPT, UR55, 0xffff, UPT ;  /* 0x0000ffff3700788c */ /* 0x000fe4000bf24070 */
[----:B------:R-:W-:Y:S01]  /*0f60*/  USHF.L.U32 UR38, UR52, 0xa, URZ ;  /* 0x0000000a34267899 */ /* 0x000fe200080006ff */
[----:B-1----:R-:W-:Y:S01]  /*0f70*/  I2FP.F32.U32 R2, UR20 ;  /* 0x0000001400027c45 */ /* 0x002fe20008201000 */
[----:B------:R-:W1:Y:S04]  /*0f80*/  LDCU UR21, c[0x0][0xb24] ;  /* 0x00016480ff1577ac */ /* 0x000e680008000800 */
[----:B--2---:R-:W-:Y:S01]  /*0f90*/  FMUL R2, R2, UR4 ;  /* 0x0000000402027c20 */ /* 0x004fe20008400000 */
[----:B------:R-:W-:Y:S01]  /*0fa0*/  ULOP3.LUT UR4, UR52, 0x2, URZ, 0xc0, !UPT ;  /* 0x0000000234047892 */ /* 0x000fe2000f8ec0ff */
[----:B----4-:R-:W-:Y:S01]  /*0fb0*/  I2FP.F32.U32 R3, UR16 ;  /* 0x0000001000037c45 */ /* 0x010fe20008201000 */
[----:B------:R-:W2:Y:S03]  /*0fc0*/  LDCU UR42, c[0x0][0xb24] ;  /* 0x00016480ff2a77ac */ /* 0x000ea60008000800 */
[----:B------:R-:W4:Y:S01]  /*0fd0*/  F2I.U32.TRUNC.NTZ R2, R2 ;  /* 0x0000000200027305 */ /* 0x000f22000020f000 */
[----:B---3--:R-:W-:Y:S01]  /*0fe0*/  FMUL R3, R3, UR5 ;  /* 0x0000000503037c20 */ /* 0x008fe20008400000 */
[----:B------:R-:W-:Y:S01]  /*0ff0*/  UISETP.GT.U32.AND UP0, UPT, UR4, 0xffff, UPT ;  /* 0x0000ffff0400788c */ /* 0x000fe2000bf04070 */
[----:B------:R-:W3:Y:S05]  /*1000*/  LDCU UR28, c[0x0][0xb30] ;  /* 0x00016600ff1c77ac */ /* 0x000eea0008000800 */
[----:B------:R-:W1:Y:S01]  /*1010*/  F2I.U32.TRUNC.NTZ R3, R3 ;  /* 0x0000000300037305 */ /* 0x000e62000020f000 */
[----:B------:R-:W-:-:S02]  /*1020*/  USEL UR30, UR4, 0xffff, !UP0 ;  /* 0x0000ffff041e7887 */ /* 0x000fc4000c000000 */
[----:B------:R-:W-:Y:S01]  /*1030*/  USHF.L.U32 UR37, UR52, 0xc, URZ ;  /* 0x0000000c34257899 */ /* 0x000fe200080006ff */
[----:B------:R-:W-:Y:S01]  /*1040*/  UMOV UR32, 0x5 ;  /* 0x0000000500207882 */ /* 0x000fe20000000000 */
[----:B------:R-:W-:Y:S01]  /*1050*/  USEL UR31, UR55, 0xffff, !UP1 ;  /* 0x0000ffff371f7887 */ /* 0x000fe2000c800000 */
[----:B----4-:R-:W-:Y:S02]  /*1060*/  R2UR UR6, R2 ;  /* 0x00000000020672ca */ /* 0x010fe400000e0000 */
[----:B------:R-:W-:Y:S02]  /*1070*/  PRMT R2, RZ, 0x7610, R2 ;  /* 0x00007610ff027816 */ /* 0x000fe40000000002 */
[----:B-1----:R-:W-:-:S09]  /*1080*/  R2UR UR5, R3 ;  /* 0x00000000030572ca */ /* 0x002fd200000e0000 */
[----:B------:R-:W-:-:S04]  /*1090*/  UIADD3 UR4, UPT, UPT, -UR6, URZ, URZ ;  /* 0x000000ff06047290 */ /* 0x000fc8000fffe1ff */
[----:B------:R-:W-:Y:S02]  /*10a0*/  UIMAD UR4, UR7, UR4, UR20 ;  /* 0x00000004070472a4 */ /* 0x000fe4000f8e0214 */
[----:B------:R-:W-:-:S04]  /*10b0*/  UIADD3 UR5, UPT, UPT, -UR5, URZ, URZ ;  /* 0x000000ff05057290 */ /* 0x000fc8000fffe1ff */
[----:B------:R-:W-:Y:S01]  /*10c0*/  IMAD.U32 R47, RZ, RZ, UR4 ;  /* 0x00000004ff2f7e24 */ /* 0x000fe2000f8e00ff */
[----:B------:R-:W-:Y:S01]  /*10d0*/  UIMAD UR63, UR63, UR5, UR16 ;  /* 0x000000053f3f72a4 */ /* 0x000fe2000f8e0210 */
[----:B--23--:R-:W-:Y:S11]  /*10e0*/  BRA.U UP4, `(.L_x_17) ;  /* 0x0000000104407547 */ /* 0x00cff6000b800000 */
[----:B------:R-:W-:-:S13]  /*10f0*/  R2UR UR4, R47 ;  /* 0x000000002f0472ca */ /* 0x000fda00000e0000 */
[----:B------:R-:W-:Y:S02]  /*1100*/  UISETP.NE.AND UP0, UPT, UR4, URZ, UPT ;  /* 0x000000ff0400728c */ /* 0x000fe4000bf05270 */
[----:B------:R-:W-:Y:S02]  /*1110*/  UISETP.NE.AND UP1, UPT, UR4, 0x1, UPT ;  /* 0x000000010400788c */ /* 0x000fe4000bf25270 */
[----:B------:R-:W-:Y:S02]  /*1120*/  UISETP.NE.AND UP2, UPT, UR63, URZ, UP0 ;  /* 0x000000ff3f00728c */ /* 0x000fe40008745270 */
[----:B------:R-:W-:Y:S02]  /*1130*/  USEL UR4, URZ, 0x2, UP0 ;  /* 0x00000002ff047887 */ /* 0x000fe40008000000 */
[----:B------:R-:W-:Y:S02]  /*1140*/  USEL UR8, URZ, 0x1, UP2 ;  /* 0x00000001ff087887 */ /* 0x000fe40009000000 */
[----:B------:R-:W-:-:S02]  /*1150*/  UISETP.NE.AND UP2, UPT, UR63, URZ, UPT ;  /* 0x000000ff3f00728c */ /* 0x000fc4000bf45270 */
[----:B------:R-:W-:Y:S02]  /*1160*/  USEL UR5, URZ, 0x4, UP1 ;  /* 0x00000004ff057887 */ /* 0x000fe40008800000 */
[----:B------:R-:W-:Y:S02]  /*1170*/  UISETP.NE.AND UP0, UPT, UR63, 0x1, UPT ;  /* 0x000000013f00788c */ /* 0x000fe4000bf05270 */
[----:B------:R-:W-:Y:S02]  /*1180*/  USEL UR6, URZ, 0x8, UP1 ;  /* 0x00000008ff067887 */ /* 0x000fe40008800000 */
[----:B------:R-:W-:Y:S02]  /*1190*/  USEL UR7, UR5, 0x4, UP2 ;  /* 0x0000000405077887 */ /* 0x000fe40009000000 */
[----:B------:R-:W-:Y:S02]  /*11a0*/  USEL UR4, UR4, 0x2, UP0 ;  /* 0x0000000204047887 */ /* 0x000fe40008000000 */
[----:B------:R-:W-:-:S02]  /*11b0*/  USEL UR5, UR6, 0x8, UP0 ;  /* 0x0000000806057887 */ /* 0x000fc40008000000 */
[----:B------:R-:W-:-:S04]  /*11c0*/  UIADD3 UR4, UPT, UPT, UR4, UR7, UR8 ;  /* 0x0000000704047290 */ /* 0x000fc8000fffe008 */
[----:B------:R-:W-:-:S06]  /*11d0*/  UIADD3 UR4, UPT, UPT, UR4, UR5, URZ ;  /* 0x0000000504047290 */ /* 0x000fcc000fffe0ff */
[----:B------:R-:W-:-:S07]  /*11e0*/  MOV R2, UR4 ;  /* 0x0000000400027c02 */ /* 0x000fce0008000f00 */
.L_x_17:
[----:B------:R-:W1:Y:S01]  /*11f0*/  S2UR UR36, SR_CTAID.Z ;  /* 0x00000000002479c3 */ /* 0x000e620000002700 */
[----:B------:R-:W-:Y:S01]  /*1200*/  UISETP.GE.AND UP0, UPT, UR21, 0x1, UPT ;  /* 0x000000011500788c */ /* 0x000fe2000bf06270 */
[----:B------:R-:W-:-:S08]  /*1210*/  UMOV UR29, 0x3 ;  /* 0x00000003001d7882 */ /* 0x000fd00000000000 */
[----:B------:R-:W-:Y:S05]  /*1220*/  BRA.U !UP0, `(.L_x_18) ;  /* 0x0000000108d47547 */ /* 0x000fea000b800000 */
[----:B------:R-:W2:Y:S01]  /*1230*/  LDCU.128 UR12, c[0x0][0xb10] ;  /* 0x00016200ff0c77ac */ /* 0x000ea20008000c00 */
[----:B------:R-:W3:Y:S01]  /*1240*/  LDCU UR6, c[0x0][0x370] ;  /* 0x00006e00ff0677ac */ /* 0x000ee20008000800 */
[----:B------:R-:W4:Y:S01]  /*1250*/  LDCU UR5, c[0x0][0x374] ;  /* 0x00006e80ff0577ac */ /* 0x000f220008000800 */
[----:B------:R-:W1:Y:S01]  /*1260*/  LDCU UR27, c[0x0][0xb0c] ;  /* 0x00016180ff1b77ac */ /* 0x000e620008000800 */
[----:B------:R-:W1:Y:S01]  /*1270*/  LDCU UR4, c[0x0][0xb20] ;  /* 0x00016400ff0477ac */ /* 0x000e620008000800 */
[----:B------:R-:W1:Y:S01]  /*1280*/  LDCU.64 UR8, c[0x0][0xb28] ;  /* 0x00016500ff0877ac */ /* 0x000e620008000a00 */
[----:B--2---:R-:W-:Y:S02]  /*1290*/  UISETP.NE.AND UP0, UPT, UR14, 0x1, UPT ;  /* 0x000000010e00788c */ /* 0x004fe4000bf05270 */
[----:B----4-:R-:W-:Y:S02]  /*12a0*/  UIMAD.WIDE.U32 UR10, UR5, UR15, URZ ;  /* 0x0000000f050a72a5 */ /* 0x010fe4000f8e00ff */
[----:B---3--:R-:W-:-:S02]  /*12b0*/  UIMAD.WIDE.U32 UR22, UR6, UR12, URZ ;  /* 0x0000000c061672a5 */ /* 0x008fc4000f8e00ff */
[----:B-1----:R-:W-:Y:S02]  /*12c0*/  UISETP.NE.AND UP1, UPT, UR27, 0x1, UPT ;  /* 0x000000011b00788c */ /* 0x002fe4000bf25270 */
[----:B------:R-:W-:Y:S01]  /*12d0*/  UISETP.NE.AND UP2, UPT, UR21, 0x1, UPT ;  /* 0x000000011500788c */ /* 0x000fe2000bf45270 */
[----:B------:R-:W-:Y:S02]  /*12e0*/  UMOV UR10, UR11 ;  /* 0x0000000b000a7c82 */ /* 0x000fe40008000000 */
[----:B------:R-:W-:Y:S01]  /*12f0*/  UMOV UR22, UR23 ;  /* 0x0000001700167c82 */ /* 0x000fe20008000000 */
[----:B------:R-:W-:Y:S02]  /*1300*/  @UP0 USHF.R.U32.HI UR5, URZ, UR4, UR10 ;  /* 0x00000004ff050299 */ /* 0x000fe4000801160a */
[----:B------:R-:W-:Y:S02]  /*1310*/  UIMAD.WIDE.U32 UR24, UR20, UR15, URZ ;  /* 0x0000000f141872a5 */ /* 0x000fe4000f8e00ff */
[----:B------:R-:W-:-:S02]  /*1320*/  UIMAD.WIDE.U32 UR10, UR5, UR8, URZ ;  /* 0x00000008050a72a5 */ /* 0x000fc4000f8e00ff */
[----:B------:R-:W-:Y:S02]  /*1330*/  @UP1 USHF.R.U32.HI UR6, URZ, UR13, UR22 ;  /* 0x0000000dff061299 */ /* 0x000fe40008011616 */
[----:B------:R-:W-:Y:S02]  /*1340*/  UIMAD.WIDE.U32 UR18, UR16, UR12, URZ ;  /* 0x0000000c101272a5 */ /* 0x000fe4000f8e00ff */
[----:B------:R-:W-:Y:S01]  /*1350*/  UIMAD.WIDE.U32 UR22, UR6, UR8, URZ ;  /* 0x00000008061672a5 */ /* 0x000fe2000f8e00ff */
[----:B------:R-:W-:Y:S01]  /*1360*/  UMOV UR24, UR25 ;  /* 0x0000001900187c82 */ /* 0x000fe20008000000 */
[----:B------:R-:W-:Y:S01]  /*1370*/  UMOV UR10, UR11 ;  /* 0x0000000b000a7c82 */ /* 0x000fe20008000000 */
[----:B------:R-:W-:Y:S02]  /*1380*/  USHF.R.U32.HI UR24, URZ, UR4, UR24 ;  /* 0x00000004ff187299 */ /* 0x000fe40008011618 */
[----:B------:R-:W-:Y:S02]  /*1390*/  @UP2 USHF.R.U32.HI UR5, URZ, UR9, UR10 ;  /* 0x00000009ff052299 */ /* 0x000fe4000801160a */
[----:B------:R-:W-:Y:S01]  /*13a0*/  UMOV UR7, UR23 ;  /* 0x0000001700077c82 */ /* 0x000fe20008000000 */
[----:B------:R-:W-:Y:S01]  /*13b0*/  UMOV UR18, UR19 ;  /* 0x0000001300127c82 */ /* 0x000fe20008000000 */
[----:B------:R-:W-:-:S02]  /*13c0*/  @UP2 USHF.R.U32.HI UR6, URZ, UR9, UR7 ;  /* 0x00000009ff062299 */ /* 0x000fc40008011607 */
[----:B------:R-:W-:Y:S02]  /*13d0*/  USHF.R.U32.HI UR13, URZ, UR13, UR18 ;  /* 0x0000000dff0d7299 */ /* 0x000fe40008011612 */
[----:B------:R-:W-:Y:S02]  /*13e0*/  USEL UR4, UR20, UR24, !UP0 ;  /* 0x0000001814047287 */ /* 0x000fe4000c000000 */
[----:B------:R-:W-:Y:S02]  /*13f0*/  UIMAD UR7, UR5, UR21, URZ ;  /* 0x00000015050772a4 */ /* 0x000fe4000f8e02ff */
[----:B------:R-:W-:Y:S02]  /*1400*/  USEL UR5, UR16, UR13, !UP1 ;  /* 0x0000000d10057287 */ /* 0x000fe4000c800000 */
[----:B------:R-:W-:Y:S02]  /*1410*/  UIMAD UR12, UR6, UR21, URZ ;  /* 0x00000015060c72a4 */ /* 0x000fe4000f8e02ff */
[----:B------:R-:W-:-:S02]  /*1420*/  UISETP.GE.AND UP0, UPT, UR4, UR7, UPT ;  /* 0x000000070400728c */ /* 0x000fc4000bf06270 */
[----:B------:R-:W-:Y:S02]  /*1430*/  UIMAD.WIDE.U32 UR10, UR4, UR8, URZ ;  /* 0x00000008040a72a5 */ /* 0x000fe4000f8e00ff */
[----:B------:R-:W-:Y:S02]  /*1440*/  UISETP.GE.OR UP0, UPT, UR5, UR12, UP0 ;  /* 0x0000000c0500728c */ /* 0x000fe40008706670 */
[----:B------:R-:W-:Y:S02]  /*1450*/  UIMAD.WIDE.U32 UR12, UR5, UR8, URZ ;  /* 0x00000008050c72a5 */ /* 0x000fe4000f8e00ff */
[----:B------:R-:W-:Y:S01]  /*1460*/  UIADD3 UR10, UPT, UPT, -UR4, URZ, URZ ;  /* 0x000000ff040a7290 */ /* 0x000fe2000fffe1ff */
[----:B------:R-:W-:Y:S01]  /*1470*/  UMOV UR8, UR11 ;  /* 0x0000000b00087c82 */ /* 0x000fe20008000000 */
[----:B------:R-:W-:Y:S02]  /*1480*/  UIADD3 UR11, UPT, UPT, -UR5, URZ, URZ ;  /* 0x000000ff050b7290 */ /* 0x000fe4000fffe1ff */
[----:B------:R-:W-:-:S03]  /*1490*/  USHF.R.U32.HI UR8, URZ, UR9, UR8 ;  /* 0x00000009ff087299 */ /* 0x000fc60008011608 */
[----:B------:R-:W-:Y:S01]  /*14a0*/  @!UP0 UMOV UR7, UR13 ;  /* 0x0000000d00078c82 */ /* 0x000fe20008000000 */
[----:B------:R-:W-:Y:S02]  /*14b0*/  UIMAD UR20, UR14, UR10, UR20 ;  /* 0x0000000a0e1472a4 */ /* 0x000fe4000f8e0214 */
[----:B------:R-:W-:Y:S02]  /*14c0*/  USEL UR8, UR4, UR8, !UP2 ;  /* 0x0000000804087287 */ /* 0x000fe4000d000000 */
[----:B------:R-:W-:Y:S02]  /*14d0*/  @!UP0 USHF.R.U32.HI UR7, URZ, UR9, UR7 ;  /* 0x00000009ff078299 */ /* 0x000fe40008011607 */
[----:B------:R-:W-:Y:S02]  /*14e0*/  UIADD3 UR9, UPT, UPT, -UR8, URZ, URZ ;  /* 0x000000ff08097290 */ /* 0x000fe4000fffe1ff */
[----:B------:R-:W-:Y:S02]  /*14f0*/  @!UP0 USEL UR7, UR5, UR7, !UP2 ;  /* 0x0000000705078287 */ /* 0x000fe4000d000000 */
[----:B------:R-:W-:-:S02]  /*1500*/  UIMAD UR9, UR21, UR9, UR4 ;  /* 0x00000009150972a4 */ /* 0x000fc4000f8e0204 */
[----:B------:R-:W-:Y:S02]  /*1510*/  @!UP0 UIADD3 UR8, UPT, UPT, UR8, -UR7, URZ ;  /* 0x8000000708088290 */ /* 0x000fe4000fffe0ff */
[----:B------:R-:W-:Y:S02]  /*1520*/  @!UP0 UIMAD UR6, UR9, UR6, UR7 ;  /* 0x00000006090682a4 */ /* 0x000fe4000f8e0207 */
[----:B------:R-:W-:Y:S02]  /*1530*/  @!UP0 UIMAD UR4, UR8, UR21, UR5 ;  /* 0x00000015080482a4 */ /* 0x000fe4000f8e0205 */
[----:B------:R-:W-:Y:S02]  /*1540*/  UIMAD UR16, UR27, UR11, UR16 ;  /* 0x0000000b1b1072a4 */ /* 0x000fe4000f8e0210 */
[----:B------:R-:W-:Y:S01]  /*1550*/  UIMAD UR20, UR4, UR14, UR20 ;  /* 0x0000000e041472a4 */ /* 0x000fe2000f8e0214 */
[----:B------:R-:W-:Y:S02]  /*1560*/  @!UP0 UMOV UR5, UR6 ;  /* 0x0000000600058c82 */ /* 0x000fe40008000000 */
[----:B------:R-:W-:-:S12]  /*1570*/  UIMAD UR16, UR5, UR27, UR16 ;  /* 0x0000001b051072a4 */ /* 0x000fd8000f8e0210 */
.L_x_18:
[----:B------:R-:W-:Y:S02]  /*1580*/  UISETP.NE.AND UP1, UPT, UR28, 0x1, UPT ;  /* 0x000000011c00788c */ /* 0x000fe4000bf25270 */
[----:B------:R-:W-:Y:S02]  /*1590*/  ULOP3.LUT UR31, UR31, 0xffff, URZ, 0xc0, !UPT ;  /* 0x0000ffff1f1f7892 */ /* 0x000fe4000f8ec0ff */
[----:B------:R-:W-:Y:S02]  /*15a0*/  ULOP3.LUT UR30, UR30, 0xffff, URZ, 0xc0, !UPT ;  /* 0x0000ffff1e1e7892 */ /* 0x000fe4000f8ec0ff */
[----:B------:R-:W-:Y:S02]  /*15b0*/  UISETP.NE.AND UP0, UPT, UR17, 0x2, UPT ;  /* 0x000000021100788c */ /* 0x000fe4000bf05270 */
[----:B------:R-:W-:Y:S02]  /*15c0*/  ULOP3.LUT UR38, UR38, 0x800, URZ, 0xc0, !UPT ;  /* 0x0000080026267892 */ /* 0x000fe4000f8ec0ff */
[----:B------:R-:W-:-:S02]  /*15d0*/  ULOP3.LUT UR37, UR37, 0x1000, URZ, 0xc0, !UPT ;  /* 0x0000100025257892 */ /* 0x000fc4000f8ec0ff */
[----:B------:R-:W-:Y:S02]  /*15e0*/  USHF.L.U32 UR31, UR32, UR31, URZ ;  /* 0x0000001f201f7299 */ /* 0x000fe400080006ff */
[----:B------:R-:W-:Y:S01]  /*15f0*/  USHF.L.U32 UR30, UR29, UR30, URZ ;  /* 0x0000001e1d1e7299 */ /* 0x000fe200080006ff */
[----:B------:R-:W-:Y:S11]  /*1600*/  BRA.U UP1, `(.L_x_19) ;  /* 0x0000000101447547 */ /* 0x000ff6000b800000 */
[----:B------:R-:W2:Y:S01]  /*1610*/  LDCU.128 UR8, c[0x0][0xb10] ;  /* 0x00016200ff0877ac */ /* 0x000ea20008000c00 */
[----:B------:R-:W3:Y:S01]  /*1620*/  LDCU UR12, c[0x0][0xb0c] ;  /* 0x00016180ff0c77ac */ /* 0x000ee20008000800 */
[----:B------:R-:W4:Y:S01]  /*1630*/  LDCU UR13, c[0x0][0xb20] ;  /* 0x00016400ff0d77ac */ /* 0x000f220008000800 */
[----:B--2---:R-:W-:Y:S02]  /*1640*/  UIMAD.WIDE.U32 UR6, UR16, UR8, URZ ;  /* 0x00000008100672a5 */ /* 0x004fe4000f8e00ff */
[----:B------:R-:W-:Y:S02]  /*1650*/  UIMAD.WIDE.U32 UR4, UR20, UR11, URZ ;  /* 0x0000000b140472a5 */ /* 0x000fe4000f8e00ff */
[----:B---3--:R-:W-:Y:S02]  /*1660*/  UISETP.NE.AND UP2, UPT, UR12, 0x1, UPT ;  /* 0x000000010c00788c */ /* 0x008fe4000bf45270 */
[----:B------:R-:W-:Y:S01]  /*1670*/  UISETP.NE.AND UP1, UPT, UR10, 0x1, UPT ;  /* 0x000000010a00788c */ /* 0x000fe2000bf25270 */
[----:B------:R-:W-:-:S02]  /*1680*/  UMOV UR6, UR7 ;  /* 0x0000000700067c82 */ /* 0x000fc40008000000 */
[----:B------:R-:W-:Y:S01]  /*1690*/  UMOV UR4, UR5 ;  /* 0x0000000500047c82 */ /* 0x000fe20008000000 */
[----:B------:R-:W-:Y:S02]  /*16a0*/  USHF.R.U32.HI UR9, URZ, UR9, UR6 ;  /* 0x00000009ff097299 */ /* 0x000fe40008011606 */
[----:B----4-:R-:W-:Y:S02]  /*16b0*/  USHF.R.U32.HI UR4, URZ, UR13, UR4 ;  /* 0x0000000dff047299 */ /* 0x010fe40008011604 */
[----:B------:R-:W-:Y:S02]  /*16c0*/  USEL UR5, UR16, UR9, !UP2 ;  /* 0x0000000910057287 */ /* 0x000fe4000d000000 */
[----:B------:R-:W-:-:S04]  /*16d0*/  USEL UR4, UR20, UR4, !UP1 ;  /* 0x0000000414047287 */ /* 0x000fc8000c800000 */
[----:B------:R-:W-:Y:S02]  /*16e0*/  UIADD3 UR6, UPT, UPT, UR5, -UR4, URZ ;  /* 0x8000000405067290 */ /* 0x000fe4000fffe0ff */
[----:B------:R-:W-:Y:S02]  /*16f0*/  UIADD3 UR4, UPT, UPT, -UR5, UR4, URZ ;  /* 0x0000000405047290 */ /* 0x000fe4000fffe1ff */
[----:B------:R-:W-:Y:S02]  /*1700*/  UIMAD UR20, UR6, UR10, UR20 ;  /* 0x0000000a061472a4 */ /* 0x000fe4000f8e0214 */
[----:B------:R-:W-:-:S12]  /*1710*/  UIMAD UR16, UR4, UR12, UR16 ;  /* 0x0000000c041072a4 */ /* 0x000fd8000f8e0210 */
.L_x_19:
[----:B------:R-:W-:Y:S05]  /*1720*/  BRA.U !UP5, `(.L_x_20) ;  /* 0x000000010d0c7547 */ /* 0x000fea000b800000 */
[----:B------:R-:W-:Y:S01]  /*1730*/  UCGABAR_WAIT ;  /* 0x0000000000007dc7 */ /* 0x000fe20008000000 */
[----:B------:R-:W-:Y:S01]  /*1740*/  CCTL.IVALL ;  /* 0x00000000ff00798f */ /* 0x000fe20002000000 */
[----:B------:R-:W-:Y:S05]  /*1750*/  BRA `(.L_x_21) ;  /* 0x0000000000047947 */ /* 0x000fea0003800000 */
.L_x_20:
[----:B------:R-:W-:Y:S06]  /*1760*/  BAR.SYNC.DEFER_BLOCKING 0x0 ;  /* 0x0000000000007b1d */ /* 0x000fec0000010000 */
.L_x_21:
[----:B------:R-:W-:Y:S05]  /*1770*/  BRA.U UP0, `(.L_x_22) ;  /* 0x0000001500607547 */ /* 0x000fea000b800000 */
[----:B------:R-:W2:Y:S01]  /*1780*/  LDCU UR6, c[0x0][0x38c] ;  /* 0x00007180ff0677ac */ /* 0x000ea20008000800 */
[----:B------:R-:W-:Y:S01]  /*1790*/  PLOP3.LUT P2, PT, PT, PT, UP3, 0x80, 0x8 ;  /* 0x000000000008781c */ /* 0x000fe20003f4f038 */
[----:B------:R-:W-:Y:S01]  /*17a0*/  IMAD.MOV.U32 R12, RZ, RZ, 0x1 ;  /* 0x00000001ff0c7424 */ /* 0x000fe200078e00ff */
[----:B------:R-:W-:Y:S01]  /*17b0*/  ISETP.EQ.OR P3, PT, R0, RZ, P4 ;  /* 0x000000ff0000720c */ /* 0x000fe20002762670 */
[----:B------:R-:W-:Y:S01]  /*17c0*/  UISETP.NE.AND UP1, UPT, UR17, URZ, UPT ;  /* 0x000000ff1100728c */ /* 0x000fe2000bf25270 */
[----:B------:R-:W-:Y:S02]  /*17d0*/  PLOP3.LUT P2, PT, P2, PT, PT, 0x8, 0x80 ;  /* 0x000000000080781c */ /* 0x000fe4000174e170 */
[----:B------:R-:W-:Y:S01]  /*17e0*/  CS2R R10, SRZ ;  /* 0x00000000000a7805 */ /* 0x000fe2000001ff00 */
[----:B------:R-:W-:Y:S01]  /*17f0*/  IMAD.MOV.U32 R9, RZ, RZ, RZ ;  /* 0x000000ffff097224 */ /* 0x000fe200078e00ff */
[----:B------:R-:W3:Y:S01]  /*1800*/  LDCU UR49, c[0x0][0x370] ;  /* 0x00006e00ff3177ac */ /* 0x000ee20008000800 */
[----:B------:R-:W-:Y:S01]  /*1810*/  IMAD.MOV.U32 R8, RZ, RZ, 0x1 ;  /* 0x00000001ff087424 */ /* 0x000fe200078e00ff */
[----:B------:R-:W4:Y:S01]  /*1820*/  LDCU.64 UR46, c[0x0][0x348] ;  /* 0x00006900ff2e77ac */ /* 0x000f220008000a00 */
[----:B------:R-:W1:Y:S01]  /*1830*/  LDCU UR48, c[0x0][0x374] ;  /* 0x00006e80ff3077ac */ /* 0x000e620008000800 */
[----:B--2---:R-:W-:-:S02]  /*1840*/  UIADD3 UR5, UPT, UPT, UR6, 0x7f, URZ ;  /* 0x0000007f06057890 */ /* 0x004fc4000fffe0ff */
[----:B------:R-:W-:Y:S02]  /*1850*/  UIADD3 UR56, UPT, UPT, UR6, 0xfe, URZ ;  /* 0x000000fe06387890 */ /* 0x000fe4000fffe0ff */
[----:B------:R-:W-:Y:S02]  /*1860*/  USHF.R.S32.HI UR4, URZ, 0x1f, UR5 ;  /* 0x0000001fff047899 */ /* 0x000fe40008011405 */
[----:B------:R-:W-:Y:S02]  /*1870*/  USEL UR40, UR40, 0x2, UP1 ;  /* 0x0000000228287887 */ /* 0x000fe40008800000 */
[----:B------:R-:W-:Y:S02]  /*1880*/  ULEA.HI UR4, UR4, UR5, URZ, 0x7 ;  /* 0x0000000504047291 */ /* 0x000fe4000f8f38ff */
[----:B------:R-:W-:Y:S02]  /*1890*/  USHF.L.U32 UR5, UR26, 0x5, URZ ;  /* 0x000000051a057899 */ /* 0x000fe400080006ff */
[----:B------:R-:W-:-:S02]  /*18a0*/  USHF.R.S32.HI UR51, URZ, 0x7, UR4 ;  /* 0x00000007ff337899 */ /* 0x000fc40008011404 */
[----:B------:R-:W-:Y:S02]  /*18b0*/  UIADD3 UR4, UPT, UPT, UR6, -0x1, URZ ;  /* 0xffffffff06047890 */ /* 0x000fe4000fffe0ff */
[----:B------:R-:W-:Y:S02]  /*18c0*/  UISETP.LT.U32.AND UP0, UPT, UR51, 0x4, UPT ;  /* 0x000000043300788c */ /* 0x000fe4000bf01070 */
[----:B------:R-:W-:Y:S02]  /*18d0*/  UISETP.GE.U32.AND UP2, UPT, UR4, -0xff, UPT ;  /* 0xffffff010400788c */ /* 0x000fe4000bf46070 */
[----:B------:R-:W-:Y:S02]  /*18e0*/  USEL UR50, UR51, 0x4, UP0 ;  /* 0x0000000433327887 */ /* 0x000fe40008000000 */
[----:B------:R-:W-:Y:S02]  /*18f0*/  ULOP3.LUT UR53, UR5, 0x20, URZ, 0xe2, !UPT ;  /* 0x0000002005357892 */ /* 0x000fe4000f8ee2ff */
[----:B------:R-:W-:-:S02]  /*1900*/  UIADD3 UR39, UPT, UPT, UR50, -0x1, URZ ;  /* 0xffffffff32277890 */ /* 0x000fc4000fffe0ff */
[----:B------:R-:W-:Y:S01]  /*1910*/  UIADD3 UR54, UPT, UPT, UR51, -UR50, URZ ;  /* 0x8000003233367290 */ /* 0x000fe2000fffe0ff */
[----:B------:R-:W-:Y:S02]  /*1920*/  UMOV UR29, URZ ;  /* 0x000000ff001d7c82 */ /* 0x000fe40008000000 */
[----:B------:R-:W-:-:S04]  /*1930*/  @UP2 UIADD3 UR39, UPT, UPT, UR50, URZ, URZ ;  /* 0x000000ff32272290 */ /* 0x000fc8000fffe0ff */
[----:B-1-34-:R-:W-:-:S12]  /*1940*/  UIADD3 UR39, UPT, UPT, UR39, 0x1, URZ ;  /* 0x0000000127277890 */ /* 0x01afd8000fffe0ff */
.L_x_46:
[----:B------:R-:W-:Y:S01]  /*1950*/  UISETP.NE.AND UP0, UPT, UR52, URZ, UPT ;  /* 0x000000ff3400728c */ /* 0x000fe2000bf05270 */
[----:B------:R-:W1:Y:S08]  /*1960*/  S2UR UR52, SR_CgaCtaId ;  /* 0x00000000003479c3 */ /* 0x000e700000008800 */
[----:B---3--:R-:W-:Y:S05]  /*1970*/  BRA.U UP0, `(.L_x_23) ;  /* 0x0000000100347547 */ /* 0x008fea000b800000 */
[----:B------:R-:W2:Y:S01]  /*1980*/  S2R R0, SR_CgaCtaId ;  /* 0x0000000000007919 */ /* 0x000ea20000008800 */
[----:B------:R-:W-:-:S04]  /*1990*/  MOV R2, 0x400 ;  /* 0x0000040000027802 */ /* 0x000fc80000000f00 */
[----:B--2---:R-:W-:Y:S02]  /*19a0*/  LEA R0, R0, R2, 0x18 ;  /* 0x0000000200007211 */ /* 0x004fe400078ec0ff */
[----:B------:R-:W-:-:S03]  /*19b0*/  SHF.L.U32 R2, R8, 0x1f, RZ ;  /* 0x0000001f08027819 */ /* 0x000fc600000006ff */
[----:B------:R-:W-:-:S04]  /*19c0*/  IMAD R0, R9, 0x8, R0 ;  /* 0x0000000809007824 */ /* 0x000fc800078e0200 */
[----:B------:R-:W2:Y:S02]  /*19d0*/  SYNCS.PHASECHK.TRANS64.TRYWAIT P0, [R0+URZ+0x100], R2 ;  /* 0x00010002000075a7 */ /* 0x000ea400080011ff */
[----:B--2---:R-:W-:Y:S05]  /*19e0*/  @!P0 BRA `(.L_x_24) ;  /* 0x0000007000388947 */ /* 0x004fea0003800000 */
.L_x_142:
[----:B------:R-:W-:Y:S01]  /*19f0*/  VIADD R9, R9, 0x1 ;  /* 0x0000000109097836 */ /* 0x000fe20000000000 */
[----:B------:R2:W-:Y:S04]  /*1a00*/  SYNCS.ARRIVE.TRANS64.A1T0 RZ, [R0+URZ+0xf0], RZ ;  /* 0x0000f0ff00ff79a7 */ /* 0x0005e800081000ff */
[----:B------:R-:W-:-:S04]  /*1a10*/  ISETP.NE.AND P0, PT, R9, 0x2, PT ;  /* 0x000000020900780c */ /* 0x000fc80003f05270 */
[----:B------:R-:W-:Y:S02]  /*1a20*/  SEL R9, R9, RZ, P0 ;  /* 0x000000ff09097207 */ /* 0x000fe40000000000 */
[----:B--2---:R-:W-:-:S04]  /*1a30*/  SEL R0, RZ, 0x1, P0 ;  /* 0x00000001ff007807 */ /* 0x004fc80000000000 */
[----:B------:R-:W-:-:S07]  /*1a40*/  LOP3.LUT R8, R8, R0, RZ, 0x3c, !PT ;  /* 0x0000000008087212 */ /* 0x000fce00078e3cff */
.L_x_23:
[----:B------:R-:W-:Y:S01]  /*1a50*/  UMOV UR21, 0x400 ;  /* 0x0000040000157882 */ /* 0x000fe20000000000 */
[----:B------:R-:W-:Y:S01]  /*1a60*/  SHF.L.U32 R0, R12, 0x1f, RZ ;  /* 0x0000001f0c007819 */ /* 0x000fe200000006ff */
[----:B-1----:R-:W-:Y:S02]  /*1a70*/  ULEA UR21, UR52, UR21, 0x18 ;  /* 0x0000001534157291 */ /* 0x002fe4000f8ec0ff */
[----:B------:R-:W-:Y:S02]  /*1a80*/  UISETP.GE.U32.AND UP0, UPT, UR56, 0xff, UPT ;  /* 0x000000ff3800788c */ /* 0x000fe4000bf06070 */
[----:B------:R-:W-:Y:S02]  /*1a90*/  ULEA UR4, UR29, UR21, 0x3 ;  /* 0x000000151d047291 */ /* 0x000fe4000f8e18ff */
[----:B------:R-:W-:Y:S02]  /*1aa0*/  ULEA UR19, UR20, UR55, 0x1 ;  /* 0x0000003714137291 */ /* 0x000fe4000f8e08ff */
[----:B------:R-:W-:-:S02]  /*1ab0*/  ULEA UR35, UR16, UR53, 0x6 ;  /* 0x0000003510237291 */ /* 0x000fc4000f8e30ff */
[----:B------:R-:W-:Y:S01]  /*1ac0*/  USHF.L.U32 UR19, UR19, 0x6, URZ ;  /* 0x0000000613137899 */ /* 0x000fe200080006ff */
[----:B------:R-:W-:Y:S02]  /*1ad0*/  UMOV UR7, URZ ;  /* 0x000000ff00077c82 */ /* 0x000fe40008000000 */
[----:B------:R1:W2:Y:S01]  /*1ae0*/  SYNCS.PHASECHK.TRANS64.TRYWAIT P1, [UR4+0x20], R0 ;  /* 0x00002000ff0075a7 */ /* 0x0002a20008021104 */
[----:B------:R-:W-:Y:S08]  /*1af0*/  BRA.U !UP0, `(.L_x_25) ;  /* 0x00000005080c7547 */ /* 0x000ff0000b800000 */
[----:B------:R-:W-:Y:S01]  /*1b00*/  UMOV UR13, URZ ;  /* 0x000000ff000d7c82 */ /* 0x000fe20008000000 */
[----:B------:R-:W-:-:S05]  /*1b10*/  UMOV UR5, UR29 ;  /* 0x0000001d00057c82 */ /* 0x000fca0008000000 */
.L_x_33:
[----:B------:R-:W-:Y:S01]  /*1b20*/  ULEA UR33, UR5, UR21, 0x3 ;  /* 0x0000001505217291 */ /* 0x000fe2000f8e18ff */
[----:B--2---:R-:W-:Y:S01]  /*1b30*/  @!P4 MOV R2, 0xc000 ;  /* 0x0000c0000002c802 */ /* 0x004fe20000000f00 */
[----:B--23--:R-:W-:Y:S10]  /*1b40*/  @P1 BRA `(.L_x_26) ;  /* 0x00000000000c1947 */ /* 0x00cff40003800000 */
[----:B------:R-:W-:-:S04]  /*1b50*/  SHF.L.U32 R3, R12, 0x1f, RZ ;  /* 0x0000001f0c037819 */ /* 0x000fc800000006ff */
[----:B------:R-:W2:Y:S02]  /*1b60*/  SYNCS.PHASECHK.TRANS64.TRYWAIT P0, [UR33+0x20], R3 ;  /* 0x00002003ff0075a7 */ /* 0x000ea40008001121 */
[----:B--2---:R-:W-:Y:S05]  /*1b70*/  @!P0 BRA `(.L_x_27) ;  /* 0x0000006c00e88947 */ /* 0x004fea0003800000 */
.L_x_26:
[----:B------:R2:W-:Y:S01]  /*1b80*/  @!P4 SYNCS.ARRIVE.TRANS64 RZ, [UR33], R2 ;  /* 0x00000002ffffc9a7 */ /* 0x0005e20008000021 */
[----:B------:R-:W-:-:S04]  /*1b90*/  ULOP3.LUT UR4, UR40, 0x2, URZ, 0xfc, !UPT ;  /* 0x0000000228047892 */ /* 0x000fc8000f8efcff */
[----:B------:R-:W-:-:S09]  /*1ba0*/  UISETP.NE.AND UP0, UPT, UR4, 0x2, UPT ;  /* 0x000000020400788c */ /* 0x000fd2000bf05270 */
[----:B------:R-:W-:Y:S05]  /*1bb0*/  BRA.U UP0, `(.L_x_28) ;  /* 0x0000000100047547 */ /* 0x000fea000b800000 */
[----:B------:R-:W-:Y:S05]  /*1bc0*/  BPT.TRAP 0x1 ;  /* 0x000000040000795c */ /* 0x000fea0000300000 */
.L_x_28:
[----:B------:R-:W-:Y:S04]  /*1bd0*/  BSSY.RECONVERGENT B0, `(.L_x_29) ;  /* 0x0000003000007945 */ /* 0x000fe80003800200 */
[----:B------:R-:W-:Y:S05]  /*1be0*/  @P3 BRA `(.L_x_30) ;  /* 0x0000000000043947 */ /* 0x000fea0003800000 */
[----:B------:R-:W-:Y:S05]  /*1bf0*/  BPT.TRAP 0x1 ;  /* 0x000000040000795c */ /* 0x000fea0000300000 */
.L_x_30:
[----:B------:R-:W-:Y:S05]  /*1c00*/  BSYNC.RECONVERGENT B0 ;  /* 0x0000000000007941 */ /* 0x000fea0003800200 */
.L_x_29:
[----:B------:R-:W-:Y:S01]  /*1c10*/  UIADD3 UR4, UPT, UPT, UR5, 0x1, URZ ;  /* 0x0000000105047890 */ /* 0x000fe2000fffe0ff */
[----:B------:R-:W-:Y:S01]  /*1c20*/  BSSY.RECONVERGENT B0, `(.L_x_31) ;  /* 0x000002b000007945 */ /* 0x000fe20003800200 */
[----:B------:R-:W-:Y:S02]  /*1c30*/  ELECT P0, URZ, PT ;  /* 0x0000000000ff782f */ /* 0x000fe40003800000 */
[----:B------:R-:W-:-:S04]  /*1c40*/  UISETP.NE.AND UP0, UPT, UR4, 0x4, UPT ;  /* 0x000000040400788c */ /* 0x000fc8000bf05270 */
[----:B------:R-:W-:Y:S02]  /*1c50*/  USEL UR6, URZ, 0x1, UP0 ;  /* 0x00000001ff067887 */ /* 0x000fe40008000000 */
[----:B------:R-:W-:-:S04]  /*1c60*/  USEL UR29, UR4, URZ, UP0 ;  /* 0x000000ff041d7287 */ /* 0x000fc80008000000 */
[----:B------:R-:W-:Y:S01]  /*1c70*/  ULEA UR4, UR29, UR21, 0x3 ;  /* 0x000000151d047291 */ /* 0x000fe2000f8e18ff */
[----:B------:R-:W-:-:S04]  /*1c80*/  LOP3.LUT R12, R12, UR6, RZ, 0x3c, !PT ;  /* 0x000000060c0c7c12 */ /* 0x000fc8000f8e3cff */
[----:B-1----:R-:W-:-:S04]  /*1c90*/  SHF.L.U32 R0, R12, 0x1f, RZ ;  /* 0x0000001f0c007819 */ /* 0x002fc800000006ff */
[----:B------:R1:W3:Y:S01]  /*1ca0*/  SYNCS.PHASECHK.TRANS64.TRYWAIT P1, [UR4+0x20], R0 ;  /* 0x00002000ff0075a7 */ /* 0x0002e20008021104 */
[----:B------:R-:W-:Y:S05]  /*1cb0*/  @!P0 BRA `(.L_x_32) ;  /* 0x0000000000848947 */ /* 0x000fea0003800000 */
[----:B------:R-:W-:Y:S02]  /*1cc0*/  ULEA UR24, UR5, UR38, 0xd ;  /* 0x0000002605187291 */ /* 0x000fe4000f8e68ff */
[----:B------:R-:W-:Y:S02]  /*1cd0*/  ULEA UR8, UR5, UR37, 0xe ;  /* 0x0000002505087291 */ /* 0x000fe4000f8e70ff */
[----:B------:R-:W-:Y:S02]  /*1ce0*/  UIADD3 UR6, UP1, UPT, UR46, 0x80, URZ ;  /* 0x000000802e067890 */ /* 0x000fe4000ff3e0ff */
[----:B------:R-:W-:Y:S02]  /*1cf0*/  ULEA UR24, UR24, UR21, 0x1 ;  /* 0x0000001518187291 */ /* 0x000fe4000f8e08ff */
[----:B------:R-:W-:Y:S02]  /*1d00*/  USHF.L.U32 UR34, UR13, 0x7, URZ ;  /* 0x000000070d227899 */ /* 0x000fe400080006ff */
[----:B------:R-:W-:-:S02]  /*1d10*/  UIADD3 UR14, UP0, UPT, UR46, 0x180, URZ ;  /* 0x000001802e0e7890 */ /* 0x000fc4000ff1e0ff */
[----:B------:R-:W-:Y:S02]  /*1d20*/  ULEA UR8, UR8, UR21, 0x1 ;  /* 0x0000001508087291 */ /* 0x000fe4000f8e08ff */
[----:B------:R-:W-:Y:S02]  /*1d30*/  UIADD3.X UR7, UPT, UPT, URZ, UR47, URZ, UP1, !UPT ;  /* 0x0000002fff077290 */ /* 0x000fe40008ffe4ff */
[----:B------:R-:W-:Y:S02]  /*1d40*/  UIADD3 UR32, UPT, UPT, UR24, 0x4400, URZ ;  /* 0x0000440018207890 */ /* 0x000fe4000fffe0ff */
[----:B------:R-:W-:Y:S02]  /*1d50*/  UPRMT UR4, URZ, 0x5410, UR31 ;  /* 0x00005410ff047896 */ /* 0x000fe4000800001f */
[----:B------:R-:W-:Y:S02]  /*1d60*/  UIADD3 UR26, UPT, UPT, UR34, 0x40, URZ ;  /* 0x00000040221a7890 */ /* 0x000fe4000fffe0ff */
[----:B------:R-:W-:-:S02]  /*1d70*/  UIADD3 UR24, UPT, UPT, UR24, 0x6400, URZ ;  /* 0x0000640018187890 */ /* 0x000fc4000fffe0ff */
[----:B------:R-:W-:Y:S02]  /*1d80*/  UIADD3.X UR15, UPT, UPT, URZ, UR47, URZ, UP0, !UPT ;  /* 0x0000002fff0f7290 */ /* 0x000fe400087fe4ff */
[----:B------:R-:W-:Y:S02]  /*1d90*/  UIADD3 UR16, UPT, UPT, UR8, 0x14400, URZ ;  /* 0x0001440008107890 */ /* 0x000fe4000fffe0ff */
[----:B------:R-:W-:Y:S02]  /*1da0*/  UPRMT UR22, URZ, 0x5410, UR30 ;  /* 0x00005410ff167896 */ /* 0x000fe4000800001e */
[----:B------:R-:W-:Y:S01]  /*1db0*/  UIADD3 UR8, UPT, UPT, UR8, 0x18400, URZ ;  /* 0x0001840008087890 */ /* 0x000fe2000fffe0ff */
[----:B------:R-:W-:Y:S01]  /*1dc0*/  UMOV UR44, 0x0 ;  /* 0x00000000002c7882 */ /* 0x000fe20000000000 */
[----:B------:R-:W-:Y:S01]  /*1dd0*/  UMOV UR45, 0x10000000 ;  /* 0x10000000002d7882 */ /* 0x000fe20000000000 */
[----:B------:R-:W-:Y:S01]  /*1de0*/  UMOV UR25, UR33 ;  /* 0x0000002100197c82 */ /* 0x000fe20008000000 */
[----:B------:R-:W-:Y:S01]  /*1df0*/  UMOV UR27, UR35 ;  /* 0x00000023001b7c82 */ /* 0x000fe20008000000 */
[----:B------:R-:W-:Y:S01]  /*1e00*/  UMOV UR28, UR36 ;  /* 0x00000024001c7c82 */ /* 0x000fe20008000000 */
[----:B------:R-:W-:Y:S01]  /*1e10*/  UMOV UR17, UR33 ;  /* 0x0000002100117c82 */ /* 0x000fe20008000000 */
[----:B------:R-:W-:Y:S01]  /*1e20*/  UMOV UR20, UR36 ;  /* 0x0000002400147c82 */ /* 0x000fe20008000000 */
[----:B------:R-:W-:Y:S01]  /*1e30*/  UMOV UR18, UR34 ;  /* 0x0000002200127c82 */ /* 0x000fe20008000000 */
[----:B------:R4:W-:Y:S01]  /*1e40*/  UTMALDG.3D.MULTICAST [UR32], [UR6], UR4, desc[UR44] ;  /* 0x00002c20060073b4 */ /* 0x0009e20008011804 */
[----:B------:R-:W-:Y:S01]  /*1e50*/  UMOV UR9, UR33 ;  /* 0x0000002100097c82 */ /* 0x000fe20008000000 */
[----:B------:R-:W-:Y:S01]  /*1e60*/  UMOV UR11, UR19 ;  /* 0x00000013000b7c82 */ /* 0x000fe20008000000 */
[----:B------:R-:W-:Y:S01]  /*1e70*/  UMOV UR12, UR36 ;  /* 0x00000024000c7c82 */ /* 0x000fe20008000000 */
[----:B------:R-:W-:Y:S01]  /*1e80*/  UMOV UR10, UR26 ;  /* 0x0000001a000a7c82 */ /* 0x000fe20008000000 */
[----:B------:R4:W-:Y:S01]  /*1e90*/  UTMALDG.3D.MULTICAST [UR24], [UR6], UR4, desc[UR44] ;  /* 0x00002c18060073b4 */ /* 0x0009e20008011804 */
[----:B------:R4:W-:Y:S01]  /*1ea0*/  UTMALDG.3D.MULTICAST [UR16], [UR14], UR22, desc[UR44] ;  /* 0x00002c100e0073b4 */ /* 0x0009e20008011816 */
[----:B------:R4:W-:Y:S02]  /*1eb0*/  UTMALDG.3D.MULTICAST [UR8], [UR14], UR22, desc[UR44] ;  /* 0x00002c080e0073b4 */ /* 0x0009e40008011816 */
[----:B----4-:R-:W-:Y:S01]  /*1ec0*/  NOP ;  /* 0x0000000000007918 */ /* 0x010fe20000000000 */
.L_x_32:
[----:B------:R-:W-:Y:S05]  /*1ed0*/  BSYNC.RECONVERGENT B0 ;  /* 0x0000000000007941 */ /* 0x000fea0003800200 */
.L_x_31:
[----:B------:R-:W-:Y:S01]  /*1ee0*/  UIADD3 UR13, UPT, UPT, UR13, 0x1, URZ ;  /* 0x000000010d0d7890 */ /* 0x000fe2000fffe0ff */
[----:B------:R-:W-:Y:S01]  /*1ef0*/  UMOV UR5, UR29 ;  /* 0x0000001d00057c82 */ /* 0x000fe20008000000 */
[----:B------:R-:W-:Y:S02]  /*1f00*/  UMOV UR7, UR39 ;  /* 0x0000002700077c82 */ /* 0x000fe40008000000 */
[----:B------:R-:W-:-:S09]  /*1f10*/  UISETP.NE.AND UP0, UPT, UR13, UR39, UPT ;  /* 0x000000270d00728c */ /* 0x000fd2000bf05270 */
[----:B------:R-:W-:Y:S05]  /*1f20*/  BRA.U UP0, `(.L_x_33) ;  /* 0xfffffff900fc7547 */ /* 0x000fea000b83ffff */
.L_x_25:
[----:B------:R-:W-:Y:S01]  /*1f30*/  ULEA UR4, UR29, UR21, 0x3 ;  /* 0x000000151d047291 */ /* 0x000fe2000f8e18ff */
[----:B-1----:R-:W-:Y:S01]  /*1f40*/  SHF.L.U32 R0, R12, 0x1f, RZ ;  /* 0x0000001f0c007819 */ /* 0x002fe200000006ff */
[----:B------:R-:W-:Y:S01]  /*1f50*/  @!P2 SYNCS.ARRIVE.TRANS64.A1T0 RZ, [UR21+0x88], RZ ;  /* 0x000088ffffffa9a7 */ /* 0x000fe20008100015 */
[----:B------:R-:W-:-:S06]  /*1f60*/  UISETP.GT.AND UP0, UPT, UR51, UR50, UPT ;  /* 0x000000323300728c */ /* 0x000fcc000bf04270 */
[----:B--23--:R1:W2:Y:S03]  /*1f70*/  SYNCS.PHASECHK.TRANS64.TRYWAIT P1, [UR4+0x20], R0 ;  /* 0x00002000ff0075a7 */ /* 0x00c2a60008021104 */
[----:B------:R-:W-:Y:S05]  /*1f80*/  BRA.U !UP0, `(.L_x_34) ;  /* 0x0000000508087547 */ /* 0x000fea000b800000 */
[----:B------:R-:W-:Y:S01]  /*1f90*/  UIADD3 UR13, UPT, UPT, UR54, UR7, URZ ;  /* 0x00000007360d7290 */ /* 0x000fe2000fffe0ff */
[----:B------:R-:W-:-:S11]  /*1fa0*/  UMOV UR5, UR29 ;  /* 0x0000001d00057c82 */ /* 0x000fd60008000000 */
.L_x_42:
[----:B------:R-:W-:Y:S01]  /*1fb0*/  ULEA UR33, UR5, UR21, 0x3 ;  /* 0x0000001505217291 */ /* 0x000fe2000f8e18ff */
[----:B--2---:R-:W-:Y:S01]  /*1fc0*/  @!P4 MOV R2, 0xc000 ;  /* 0x0000c0000002c802 */ /* 0x004fe20000000f00 */
[----:B--23--:R-:W-:Y:S10]  /*1fd0*/  @P1 BRA `(.L_x_35) ;  /* 0x00000000000c1947 */ /* 0x00cff40003800000 */
[----:B------:R-:W-:-:S04]  /*1fe0*/  SHF.L.U32 R3, R12, 0x1f, RZ ;  /* 0x0000001f0c037819 */ /* 0x000fc800000006ff */
[----:B------:R-:W2:Y:S02]  /*1ff0*/  SYNCS.PHASECHK.TRANS64.TRYWAIT P0, [UR33+0x20], R3 ;  /* 0x00002003ff0075a7 */ /* 0x000ea40008001121 */
[----:B--2---:R-:W-:Y:S05]  /*2000*/  @!P0 BRA `(.L_x_36) ;  /* 0x0000006800dc8947 */ /* 0x004fea0003800000 */
.L_x_35:
[----:B------:R2:W-:Y:S01]  /*2010*/  @!P4 SYNCS.ARRIVE.TRANS64 RZ, [UR33], R2 ;  /* 0x00000002ffffc9a7 */ /* 0x0005e20008000021 */
[----:B------:R-:W-:-:S04]  /*2020*/  ULOP3.LUT UR4, UR40, 0x2, URZ, 0xfc, !UPT ;  /* 0x0000000228047892 */ /* 0x000fc8000f8efcff */
[----:B------:R-:W-:-:S09]  /*2030*/  UISETP.NE.AND UP0, UPT, UR4, 0x2, UPT ;  /* 0x000000020400788c */ /* 0x000fd2000bf05270 */
[----:B------:R-:W-:Y:S05]  /*2040*/  BRA.U UP0, `(.L_x_37) ;  /* 0x0000000100047547 */ /* 0x000fea000b800000 */
[----:B------:R-:W-:Y:S05]  /*2050*/  BPT.TRAP 0x1 ;  /* 0x000000040000795c */ /* 0x000fea0000300000 */
.L_x_37:
[----:B------:R-:W-:Y:S04]  /*2060*/  BSSY.RECONVERGENT B0, `(.L_x_38) ;  /* 0x0000003000007945 */ /* 0x000fe80003800200 */
[----:B------:R-:W-:Y:S05]  /*2070*/  @P3 BRA `(.L_x_39) ;  /* 0x0000000000043947 */ /* 0x000fea0003800000 */
[----:B------:R-:W-:Y:S05]  /*2080*/  BPT.TRAP 0x1 ;  /* 0x000000040000795c */ /* 0x000fea0000300000 */
.L_x_39:
[----:B------:R-:W-:Y:S05]  /*2090*/  BSYNC.RECONVERGENT B0 ;  /* 0x0000000000007941 */ /* 0x000fea0003800200 */
.L_x_38:
        /* <DEDUP_REMOVED lines=44> */
.L_x_41:
[----:B------:R-:W-:Y:S05]  /*2360*/  BSYNC.RECONVERGENT B0 ;  /* 0x0000000000007941 */ /* 0x000fea0003800200 */
.L_x_40:
[----:B------:R-:W-:Y:S01]  /*2370*/  UIADD3 UR7, UPT, UPT, UR7, 0x1, URZ ;  /* 0x0000000107077890 */ /* 0x000fe2000fffe0ff */
[----:B------:R-:W-:-:S03]  /*2380*/  UMOV UR5, UR29 ;  /* 0x0000001d00057c82 */ /* 0x000fc60008000000 */
[----:B------:R-:W-:-:S09]  /*2390*/  UISETP.NE.AND UP0, UPT, UR7, UR13, UPT ;  /* 0x0000000d0700728c */ /* 0x000fd2000bf05270 */
[----:B------:R-:W-:Y:S05]  /*23a0*/  BRA.U UP0, `(.L_x_42) ;  /* 0xfffffffd00007547 */ /* 0x000fea000b83ffff */
.L_x_34:
[C---:B------:R-:W-:Y:S01]  /*23b0*/  LEA R3, R11.reuse, UR21, 0x3 ;  /* 0x000000150b037c11 */ /* 0x040fe2000f8e18ff */
[----:B------:R-:W-:Y:S01]  /*23c0*/  NOP ;  /* 0x0000000000007918 */ /* 0x000fe20000000000 */
[----:B-1----:R-:W-:Y:S02]  /*23d0*/  SHF.L.U32 R0, R10, 0x1f, RZ ;  /* 0x0000001f0a007819 */ /* 0x002fe400000006ff */
[----:B------:R-:W-:Y:S02]  /*23e0*/  LEA R4, R11, UR21, 0x4 ;  /* 0x000000150b047c11 */ /* 0x000fe4000f8e20ff */
[----:B------:R-:W1:Y:S02]  /*23f0*/  SYNCS.PHASECHK.TRANS64.TRYWAIT P0, [R3+URZ+0x90], R0 ;  /* 0x00009000030075a7 */ /* 0x000e6400080011ff */
[----:B-1----:R-:W-:Y:S05]  /*2400*/  @!P0 BRA `(.L_x_43) ;  /* 0x0000006400f48947 */ /* 0x002fea0003800000 */
.L_x_145:
[----:B------:R-:W4:Y:S01]  /*2410*/  LDS.128 R4, [R4+0x120] ;  /* 0x0001200004047984 */ /* 0x000f220000000c00 */
[----:B------:R-:W-:Y:S01]  /*2420*/  UISETP.GE.AND UP0, UPT, UR42, 0x1, UPT ;  /* 0x000000012a00788c */ /* 0x000fe2000bf06270 */
[----:B------:R-:W-:Y:S01]  /*2430*/  @!PT LDS RZ, [RZ] ;  /* 0x00000000fffff984 */ /* 0x000fe20000000800 */
[----:B------:R-:W-:Y:S01]  /*2440*/  @!PT LDS RZ, [RZ] ;  /* 0x00000000fffff984 */ /* 0x000fe20000000800 */
[----:B------:R-:W-:Y:S01]  /*2450*/  @!PT LDS RZ, [RZ] ;  /* 0x00000000fffff984 */ /* 0x000fe20000000800 */
[----:B------:R-:W-:Y:S01]  /*2460*/  @!PT LDS RZ, [RZ] ;  /* 0x00000000fffff984 */ /* 0x000fe20000000800 */
[----:B------:R1:W-:Y:S06]  /*2470*/  MEMBAR.ALL.CTA ;  /* 0x0000000000007992 */ /* 0x0003ec0000008000 */
[----:B-1----:R-:W1:Y:S01]  /*2480*/  FENCE.VIEW.ASYNC.S ;  /* 0x00000000000073c6 */ /* 0x002e620000000000 */
[----:B----4-:R-:W-:-:S13]  /*2490*/  LOP3.LUT P0, RZ, R6, 0x1, RZ, 0xc0, !PT ;  /* 0x0000000106ff7812 */ /* 0x010fda000780c0ff */
[----:B-1----:R-:W-:Y:S01]  /*24a0*/  VOTEU.ANY UP1, P0 ;  /* 0x0000000000ff7886 */ /* 0x002fe20000020100 */
[----:B------:R-:W-:-:S13]  /*24b0*/  PLOP3.LUT P0, PT, PT, PT, UP1, 0x80, 0x8 ;  /* 0x000000000008781c */ /* 0x000fda0003f0f018 */
[----:B------:R-:W-:Y:S02]  /*24c0*/  @P0 LOP3.LUT R0, R5, 0xffff, RZ, 0xc0, !PT ;  /* 0x0000ffff05000812 */ /* 0x000fe400078ec0ff */
[----:B--2---:R-:W-:Y:S02]  /*24d0*/  @P0 MOV R2, R4 ;  /* 0x0000000400020202 */ /* 0x004fe40000000f00 */
[----:B------:R-:W-:Y:S01]  /*24e0*/  @P0 R2UR UR5, R0 ;  /* 0x00000000000502ca */ /* 0x000fe200000e0000 */
[----:B------:R-:W-:Y:S01]  /*24f0*/  VIADD R0, R3, 0xa0 ;  /* 0x000000a003007836 */ /* 0x000fe20000000000 */
[----:B------:R-:W-:Y:S02]  /*2500*/  @P0 SHF.R.U32.HI R4, RZ, 0x10, R5 ;  /* 0x00000010ff040819 */ /* 0x000fe40000011605 */
[----:B------:R-:W-:Y:S02]  /*2510*/  @P0 R2UR UR6, R2 ;  /* 0x00000000020602ca */ /* 0x000fe400000e0000 */
[----:B------:R-:W-:-:S02]  /*2520*/  PRMT R0, RZ, 0x654, R0 ;  /* 0x00000654ff007816 */ /* 0x000fc40000000000 */
[----:B------:R-:W-:Y:S02]  /*2530*/  @P0 R2UR UR4, R4 ;  /* 0x00000000040402ca */ /* 0x000fe400000e0000 */
[----:B------:R1:W-:Y:S03]  /*2540*/  SYNCS.ARRIVE.TRANS64.RED.A1T0 RZ, [R0+URZ], RZ ;  /* 0x000000ff00ff79a7 */ /* 0x0003e600081004ff */
[----:B------:R-:W-:-:S04]  /*2550*/  @UP1 UMOV UR41, UR5 ;  /* 0x0000000500291c82 */ /* 0x000fc80008000000 */
[----:B------:R-:W-:-:S04]  /*2560*/  @UP1 UMOV UR43, UR6 ;  /* 0x00000006002b1c82 */ /* 0x000fc80008000000 */
[----:B------:R-:W-:Y:S01]  /*2570*/  @UP1 UMOV UR36, UR4 ;  /* 0x0000000400241c82 */ /* 0x000fe20008000000 */
[----:B------:R-:W-:Y:S05]  /*2580*/  BRA.U !UP0, `(.L_x_44) ;  /* 0x0000000108d47547 */ /* 0x000fea000b800000 */
[----:B------:R-:W2:Y:S01]  /*2590*/  LDCU.128 UR12, c[0x0][0xb10] ;  /* 0x00016200ff0c77ac */ /* 0x000ea20008000c00 */
[----:B------:R-:W4:Y:S01]  /*25a0*/  LDCU UR22, c[0x0][0xb20] ;  /* 0x00016400ff1677ac */ /* 0x000f220008000800 */
[----:B------:R-:W3:Y:S01]  /*25b0*/  LDCU UR20, c[0x0][0xb0c] ;  /* 0x00016180ff1477ac */ /* 0x000ee20008000800 */
[----:B------:R-:W1:Y:S01]  /*25c0*/  LDCU.64 UR8, c[0x0][0xb28] ;  /* 0x00016500ff0877ac */ /* 0x000e620008000a00 */
[----:B------:R-:W-:Y:S02]  /*25d0*/  UISETP.NE.AND UP3, UPT, UR42, 0x1, UPT ;  /* 0x000000012a00788c */ /* 0x000fe4000bf65270 */
[----:B--2---:R-:W-:Y:S02]  /*25e0*/  UIMAD.WIDE.U32 UR6, UR48, UR15, URZ ;  /* 0x0000000f300672a5 */ /* 0x004fe4000f8e00ff */
[----:B------:R-:W-:Y:S02]  /*25f0*/  UIMAD.WIDE.U32 UR4, UR49, UR12, URZ ;  /* 0x0000000c310472a5 */ /* 0x000fe4000f8e00ff */
[----:B------:R-:W-:-:S02]  /*2600*/  UISETP.NE.AND UP0, UPT, UR14, 0x1, UPT ;  /* 0x000000010e00788c */ /* 0x000fc4000bf05270 */
[----:B------:R-:W-:Y:S01]  /*2610*/  UIMAD.WIDE.U32 UR18, UR41, UR15, URZ ;  /* 0x0000000f291272a5 */ /* 0x000fe2000f8e00ff */
[----:B------:R-:W-:Y:S02]  /*2620*/  UMOV UR6, UR7 ;  /* 0x0000000700067c82 */ /* 0x000fe40008000000 */
[----:B------:R-:W-:Y:S01]  /*2630*/  UMOV UR4, UR5 ;  /* 0x0000000500047c82 */ /* 0x000fe20008000000 */
[----:B----4-:R-:W-:Y:S02]  /*2640*/  USHF.R.U32.HI UR6, URZ, UR22, UR6 ;  /* 0x00000016ff067299 */ /* 0x010fe40008011606 */
[----:B---3--:R-:W-:Y:S02]  /*2650*/  UISETP.NE.AND UP2, UPT, UR20, 0x1, UPT ;  /* 0x000000011400788c */ /* 0x008fe4000bf45270 */
[----:B------:R-:W-:Y:S02]  /*2660*/  USHF.R.U32.HI UR4, URZ, UR13, UR4 ;  /* 0x0000000dff047299 */ /* 0x000fe40008011604 */
[----:B------:R-:W-:-:S02]  /*2670*/  USEL UR5, UR48, UR6, !UP0 ;  /* 0x0000000630057287 */ /* 0x000fc4000c000000 */
[----:B------:R-:W-:Y:S02]  /*2680*/  USEL UR6, UR49, UR4, !UP2 ;  /* 0x0000000431067287 */ /* 0x000fe4000d000000 */
[----:B-1----:R-:W-:Y:S01]  /*2690*/  UIMAD.WIDE.U32 UR10, UR5, UR8, URZ ;  /* 0x00000008050a72a5 */ /* 0x002fe2000f8e00ff */
[----:B------:R-:W-:Y:S01]  /*26a0*/  UMOV UR4, UR19 ;  /* 0x0000001300047c82 */ /* 0x000fe20008000000 */
[----:B------:R-:W-:Y:S02]  /*26b0*/  UIMAD.WIDE.U32 UR16, UR43, UR12, URZ ;  /* 0x0000000c2b1072a5 */ /* 0x000fe4000f8e00ff */
[----:B------:R-:W-:-:S03]  /*26c0*/  UIMAD.WIDE.U32 UR18, UR6, UR8, URZ ;  /* 0x00000008061272a5 */ /* 0x000fc6000f8e00ff */
[----:B------:R-:W-:Y:S01]  /*26d0*/  UMOV UR10, UR11 ;  /* 0x0000000b000a7c82 */ /* 0x000fe20008000000 */
[----:B------:R-:W-:Y:S02]  /*26e0*/  USHF.R.U32.HI UR4, URZ, UR22, UR4 ;  /* 0x00000016ff047299 */ /* 0x000fe40008011604 */
[----:B------:R-:W-:Y:S01]  /*26f0*/  @UP3 USHF.R.U32.HI UR5, URZ, UR9, UR10 ;  /* 0x00000009ff053299 */ /* 0x000fe2000801160a */
[----:B------:R-:W-:Y:S01]  /*2700*/  UMOV UR16, UR17 ;  /* 0x0000001100107c82 */ /* 0x000fe20008000000 */
[----:B------:R-:W-:Y:S01]  /*2710*/  UMOV UR18, UR19 ;  /* 0x0000001300127c82 */ /* 0x000fe20008000000 */
[----:B------:R-:W-:Y:S02]  /*2720*/  USHF.R.U32.HI UR13, URZ, UR13, UR16 ;  /* 0x0000000dff0d7299 */ /* 0x000fe40008011610 */
[----:B------:R-:W-:Y:S02]  /*2730*/  USEL UR4, UR41, UR4, !UP0 ;  /* 0x0000000429047287 */ /* 0x000fe4000c000000 */
[----:B------:R-:W-:-:S02]  /*2740*/  @UP3 USHF.R.U32.HI UR6, URZ, UR9, UR18 ;  /* 0x00000009ff063299 */ /* 0x000fc40008011612 */
[----:B------:R-:W-:Y:S02]  /*2750*/  UIMAD UR7, UR42, UR5, URZ ;  /* 0x000000052a0772a4 */ /* 0x000fe4000f8e02ff */
[----:B------:R-:W-:Y:S02]  /*2760*/  USEL UR5, UR43, UR13, !UP2 ;  /* 0x0000000d2b057287 */ /* 0x000fe4000d000000 */
[----:B------:R-:W-:Y:S02]  /*2770*/  UIMAD UR10, UR42, UR6, URZ ;  /* 0x000000062a0a72a4 */ /* 0x000fe4000f8e02ff */
[----:B------:R-:W-:Y:S02]  /*2780*/  UISETP.GE.AND UP0, UPT, UR4, UR7, UPT ;  /* 0x000000070400728c */ /* 0x000fe4000bf06270 */
[----:B------:R-:W-:Y:S02]  /*2790*/  UIMAD.WIDE.U32 UR12, UR4, UR8, URZ ;  /* 0x00000008040c72a5 */ /* 0x000fe4000f8e00ff */
[----:B------:R-:W-:-:S02]  /*27a0*/  UISETP.GE.OR UP0, UPT, UR5, UR10, UP0 ;  /* 0x0000000a0500728c */ /* 0x000fc40008706670 */
        /* <DEDUP_REMOVED lines=19> */
.L_x_44:
[----:B------:R-:W2:Y:S02]  /*28e0*/  LDCU UR4, c[0x0][0xb30] ;  /* 0x00016600ff0477ac */ /* 0x000ea40008000800 */
[----:B--2---:R-:W-:-:S09]  /*28f0*/  UISETP.NE.AND UP0, UPT, UR4, 0x1, UPT ;  /* 0x000000010400788c */ /* 0x004fd2000bf05270 */
[----:B------:R-:W-:Y:S05]  /*2900*/  BRA.U UP0, `(.L_x_45) ;  /* 0x0000000100447547 */ /* 0x000fea000b800000 */
[----:B------:R-:W2:Y:S01]  /*2910*/  LDCU.128 UR8, c[0x0][0xb10] ;  /* 0x00016200ff0877ac */ /* 0x000ea20008000c00 */
[----:B------:R-:W4:Y:S01]  /*2920*/  LDCU UR12, c[0x0][0xb0c] ;  /* 0x00016180ff0c77ac */ /* 0x000f220008000800 */
[----:B------:R-:W1:Y:S01]  /*2930*/  LDCU UR13, c[0x0][0xb20] ;  /* 0x00016400ff0d77ac */ /* 0x000e620008000800 */
[----:B--2---:R-:W-:Y:S02]  /*2940*/  UIMAD.WIDE.U32 UR6, UR43, UR8, URZ ;  /* 0x000000082b0672a5 */ /* 0x004fe4000f8e00ff */
[----:B------:R-:W-:Y:S02]  /*2950*/  UIMAD.WIDE.U32 UR4, UR41, UR11, URZ ;  /* 0x0000000b290472a5 */ /* 0x000fe4000f8e00ff */
[----:B----4-:R-:W-:Y:S02]  /*2960*/  UISETP.NE.AND UP2, UPT, UR12, 0x1, UPT ;  /* 0x000000010c00788c */ /* 0x010fe4000bf45270 */
[----:B------:R-:W-:Y:S01]  /*2970*/  UISETP.NE.AND UP0, UPT, UR10, 0x1, UPT ;  /* 0x000000010a00788c */ /* 0x000fe2000bf05270 */
[----:B------:R-:W-:-:S02]  /*2980*/  UMOV UR6, UR7 ;  /* 0x0000000700067c82 */ /* 0x000fc40008000000 */
[----:B------:R-:W-:Y:S01]  /*2990*/  UMOV UR4, UR5 ;  /* 0x0000000500047c82 */ /* 0x000fe20008000000 */
[----:B------:R-:W-:Y:S02]  /*29a0*/  USHF.R.U32.HI UR9, URZ, UR9, UR6 ;  /* 0x00000009ff097299 */ /* 0x000fe40008011606 */
[----:B-1----:R-:W-:Y:S02]  /*29b0*/  USHF.R.U32.HI UR4, URZ, UR13, UR4 ;  /* 0x0000000dff047299 */ /* 0x002fe40008011604 */
[----:B------:R-:W-:Y:S02]  /*29c0*/  USEL UR5, UR43, UR9, !UP2 ;  /* 0x000000092b057287 */ /* 0x000fe4000d000000 */
[----:B------:R-:W-:-:S04]  /*29d0*/  USEL UR4, UR41, UR4, !UP0 ;  /* 0x0000000429047287 */ /* 0x000fc8000c000000 */
[----:B------:R-:W-:Y:S02]  /*29e0*/  UIADD3 UR6, UPT, UPT, UR5, -UR4, URZ ;  /* 0x8000000405067290 */ /* 0x000fe4000fffe0ff */
[----:B------:R-:W-:Y:S02]  /*29f0*/  UIADD3 UR4, UPT, UPT, -UR5, UR4, URZ ;  /* 0x0000000405047290 */ /* 0x000fe4000fffe1ff */
[----:B------:R-:W-:Y:S02]  /*2a00*/  UIMAD UR41, UR6, UR10, UR41 ;  /* 0x0000000a062972a4 */ /* 0x000fe4000f8e0229 */
[----:B------:R-:W-:-:S12]  /*2a10*/  UIMAD UR43, UR4, UR12, UR43 ;  /* 0x0000000c042b72a4 */ /* 0x000fd8000f8e022b */
.L_x_45:
[----:B------:R-:W-:Y:S01]  /*2a20*/  VIADD R11, R11, 0x1 ;  /* 0x000000010b0b7836 */ /* 0x000fe20000000000 */
[----:B------:R-:W-:Y:S01]  /*2a30*/  R2UR UR4, R47 ;  /* 0x000000002f0472ca */ /* 0x000fe200000e0000 */
[----:B------:R-:W-:Y:S01]  /*2a40*/  UIADD3 UR16, UPT, UPT, UR43, UR63, URZ ;  /* 0x0000003f2b107290 */ /* 0x000fe2000fffe0ff */
[----:B------:R-:W-:Y:S02]  /*2a50*/  PLOP3.LUT P2, PT, PT, PT, PT, 0x80, 0x8 ;  /* 0x000000000008781c */ /* 0x000fe40003f4f070 */
[----:B------:R-:W-:-:S04]  /*2a60*/  ISETP.NE.AND P0, PT, R11, 0x2, PT ;  /* 0x000000020b00780c */ /* 0x000fc80003f05270 */
[----:B-1----:R-:W-:Y:S02]  /*2a70*/  SEL R0, RZ, 0x1, P0 ;  /* 0x00000001ff007807 */ /* 0x002fe40000000000 */
[----:B------:R-:W-:Y:S02]  /*2a80*/  SEL R11, R11, RZ, P0 ;  /* 0x000000ff0b0b7207 */ /* 0x000fe40000000000 */
[----:B------:R-:W-:Y:S01]  /*2a90*/  LOP3.LUT R10, R10, R0, RZ, 0x3c, !PT ;  /* 0x000000000a0a7212 */ /* 0x000fe200078e3cff */
[----:B------:R-:W-:Y:S01]  /*2aa0*/  UIADD3 UR20, UPT, UPT, UR41, UR4, URZ ;  /* 0x0000000429147290 */ /* 0x000fe2000fffe0ff */
[----:B------:R-:W-:Y:S11]  /*2ab0*/  BRA.U UP1, `(.L_x_46) ;  /* 0xffffffed01a47547 */ /* 0x000ff6000b83ffff */
[----:B------:R-:W-:Y:S01]  /*2ac0*/  UIADD3 UR21, UPT, UPT, UR21, 0x20, URZ ;  /* 0x0000002015157890 */ /* 0x000fe2000fffe0ff */
[----:B------:R-:W-:-:S03]  /*2ad0*/  SHF.L.U32 R2, R12, 0x1f, RZ ;  /* 0x0000001f0c027819 */ /* 0x000fc600000006ff */
[----:B------:R-:W-:-:S09]  /*2ae0*/  ULEA UR4, UR29, UR21, 0x3 ;  /* 0x000000151d047291 */ /* 0x000fd2000f8e18ff */
[----:B------:R-:W1:Y:S02]  /*2af0*/  SYNCS.PHASECHK.TRANS64.TRYWAIT P0, [UR4], R2 ;  /* 0x00000002ff0075a7 */ /* 0x000e640008001104 */
[----:B-1----:R-:W-:Y:S05]  /*2b00*/  @!P0 BRA `(.L_x_47) ;  /* 0x0000006000488947 */ /* 0x002fea0003800000 */
.L_x_147:
[----:B------:R-:W-:-:S04]  /*2b10*/  UIADD3 UR4, UPT, UPT, UR29, 0x1, URZ ;  /* 0x000000011d047890 */ /* 0x000fc8000fffe0ff */
[----:B------:R-:W-:-:S04]  /*2b20*/  UISETP.NE.AND UP0, UPT, UR4, 0x4, UPT ;  /* 0x000000040400788c */ /* 0x000fc8000bf05270 */
[----:B------:R-:W-:Y:S02]  /*2b30*/  USEL UR6, URZ, 0x1, UP0 ;  /* 0x00000001ff067887 */ /* 0x000fe40008000000 */
[----:B------:R-:W-:-:S04]  /*2b40*/  USEL UR4, UR4, URZ, UP0 ;  /* 0x000000ff04047287 */ /* 0x000fc80008000000 */
[----:B------:R-:W-:Y:S01]  /*2b50*/  ULEA UR5, UR4, UR21, 0x3 ;  /* 0x0000001504057291 */ /* 0x000fe2000f8e18ff */
[----:B-1----:R-:W-:-:S04]  /*2b60*/  LOP3.LUT R2, R12, UR6, RZ, 0x3c, !PT ;  /* 0x000000060c027c12 */ /* 0x002fc8000f8e3cff */
[----:B------:R-:W-:-:S04]  /*2b70*/  SHF.L.U32 R3, R2, 0x1f, RZ ;  /* 0x0000001f02037819 */ /* 0x000fc800000006ff */
[----:B------:R-:W1:Y:S02]  /*2b80*/  SYNCS.PHASECHK.TRANS64.TRYWAIT P0, [UR5], R3 ;  /* 0x00000003ff0075a7 */ /* 0x000e640008001105 */
[----:B-1----:R-:W-:Y:S05]  /*2b90*/  @!P0 BRA `(.L_x_48) ;  /* 0x00000060003c8947 */ /* 0x002fea0003800000 */
.L_x_149:
[----:B------:R-:W-:-:S04]  /*2ba0*/  UIADD3 UR4, UPT, UPT, UR4, 0x1, URZ ;  /* 0x0000000104047890 */ /* 0x000fc8000fffe0ff */
[----:B------:R-:W-:-:S04]  /*2bb0*/  UISETP.NE.AND UP0, UPT, UR4, 0x4, UPT ;  /* 0x000000040400788c */ /* 0x000fc8000bf05270 */
[----:B------:R-:W-:Y:S02]  /*2bc0*/  USEL UR6, URZ, 0x1, UP0 ;  /* 0x00000001ff067887 */ /* 0x000fe40008000000 */
[----:B------:R-:W-:-:S04]  /*2bd0*/  USEL UR4, UR4, URZ, UP0 ;  /* 0x000000ff04047287 */ /* 0x000fc80008000000 */
[----:B------:R-:W-:Y:S01]  /*2be0*/  ULEA UR5, UR4, UR21, 0x3 ;  /* 0x0000001504057291 */ /* 0x000fe2000f8e18ff */
[----:B------:R-:W-:-:S04]  /*2bf0*/  LOP3.LUT R2, R2, UR6, RZ, 0x3c, !PT ;  /* 0x0000000602027c12 */ /* 0x000fc8000f8e3cff */
[----:B-1----:R-:W-:-:S04]  /*2c00*/  SHF.L.U32 R3, R2, 0x1f, RZ ;  /* 0x0000001f02037819 */ /* 0x002fc800000006ff */
[----:B------:R-:W1:Y:S02]  /*2c10*/  SYNCS.PHASECHK.TRANS64.TRYWAIT P0, [UR5], R3 ;  /* 0x00000003ff0075a7 */ /* 0x000e640008001105 */
[----:B-1----:R-:W-:Y:S05]  /*2c20*/  @!P0 BRA `(.L_x_49) ;  /* 0x0000006000308947 */ /* 0x002fea0003800000 */
.L_x_151:
[----:B------:R-:W-:-:S04]  /*2c30*/  UIADD3 UR4, UPT, UPT, UR4, 0x1, URZ ;  /* 0x0000000104047890 */ /* 0x000fc8000fffe0ff */
[----:B------:R-:W-:-:S04]  /*2c40*/  UISETP.NE.AND UP0, UPT, UR4, 0x4, UPT ;  /* 0x000000040400788c */ /* 0x000fc8000bf05270 */
[----:B------:R-:W-:Y:S02]  /*2c50*/  USEL UR5, URZ, 0x1, UP0 ;  /* 0x00000001ff057887 */ /* 0x000fe40008000000 */
[----:B------:R-:W-:-:S04]  /*2c60*/  USEL UR4, UR4, URZ, UP0 ;  /* 0x000000ff04047287 */ /* 0x000fc80008000000 */
[----:B------:R-:W-:Y:S01]  /*2c70*/  ULEA UR4, UR4, UR21, 0x3 ;  /* 0x0000001504047291 */ /* 0x000fe2000f8e18ff */
[----:B------:R-:W-:-:S04]  /*2c80*/  LOP3.LUT R2, R2, UR5, RZ, 0x3c, !PT ;  /* 0x0000000502027c12 */ /* 0x000fc8000f8e3cff */
[----:B------:R-:W-:Y:S01]  /*2c90*/  SHF.L.U32 R2, R2, 0x1f, RZ ;  /* 0x0000001f02027819 */ /* 0x000fe200000006ff */
[----:B-1----:R-:W-:-:S07]  /*2ca0*/  IMAD.U32 R0, RZ, RZ, UR4 ;  /* 0x00000004ff007e24 */ /* 0x002fce000f8e00ff */
.L_x_50:
[----:B-1----:R1:W2:Y:S02]  /*2cb0*/  SYNCS.PHASECHK.TRANS64.TRYWAIT P0, [R0+URZ], R2 ;  /* 0x00000002000075a7 */ /* 0x0022a400080011ff */
[----:B--2---:R-:W-:Y:S05]  /*2cc0*/  @!P0 NANOSLEEP.SYNCS 0x989680 ;  /* 0x009896800000895d */ /* 0x004fea0003900000 */
[----:B------:R-:W2:Y:S02]  /*2cd0*/  @!P0 SYNCS.PHASECHK.TRANS64 P0, [R0+URZ], R2 ;  /* 0x00000002000085a7 */ /* 0x000ea400080010ff */
[----:B--2---:R-:W-:Y:S05]  /*2ce0*/  @P0 EXIT ;  /* 0x000000000000094d */ /* 0x004fea0003800000 */
[----:B------:R-:W-:Y:S05]  /*2cf0*/  BRA `(.L_x_50) ;  /* 0xfffffffc00ec7947 */ /* 0x000fea000383ffff */
.L_x_22:
[----:B------:R-:W-:-:S04]  /*2d00*/  UISETP.NE.AND UP0, UPT, UR52, URZ, UPT ;  /* 0x000000ff3400728c */ /* 0x000fc8000bf05270 */
[----:B------:R-:W-:-:S09]  /*2d10*/  UISETP.NE.OR UP0, UPT, UR17, 0x1, UP0 ;  /* 0x000000011100788c */ /* 0x000fd20008705670 */
[----:B------:R-:W-:Y:S05]  /*2d20*/  BRA.U UP0, `(.L_x_51) ;  /* 0x0000000500487547 */ /* 0x000fea000b800000 */
[----:B------:R-:W-:Y:S01]  /*2d30*/  ISETP.GE.U32.AND P2, PT, R0, 0x4, PT ;  /* 0x000000040000780c */ /* 0x000fe20003f46070 */
[----:B------:R-:W-:Y:S01]  /*2d40*/  IMAD.MOV.U32 R12, RZ, RZ, 0x1 ;  /* 0x00000001ff0c7424 */ /* 0x000fe200078e00ff */
[----:B------:R-:W-:Y:S02]  /*2d50*/  CS2R R10, SRZ ;  /* 0x00000000000a7805 */ /* 0x000fe4000001ff00 */
[----:B------:R-:W-:Y:S01]  /*2d60*/  CS2R R8, SRZ ;  /* 0x0000000000087805 */ /* 0x000fe2000001ff00 */
[----:B------:R-:W-:Y:S01]  /*2d70*/  UMOV UR6, 0x400 ;  /* 0x0000040000067882 */ /* 0x000fe20000000000 */
[----:B------:R-:W-:Y:S01]  /*2d80*/  UMOV UR5, URZ ;  /* 0x000000ff00057c82 */ /* 0x000fe20008000000 */
[----:B------:R-:W-:-:S12]  /*2d90*/  ULEA UR6, UR52, UR6, 0x18 ;  /* 0x0000000634067291 */ /* 0x000fd8000f8ec0ff */
.L_x_55:
[----:B------:R-:W-:Y:S02]  /*2da0*/  LEA R2, R8, UR6, 0x3 ;  /* 0x0000000608027c11 */ /* 0x000fe4000f8e18ff */
[----:B------:R-:W-:-:S03]  /*2db0*/  SHF.L.U32 R4, R9, 0x1f, RZ ;  /* 0x0000001f09047819 */ /* 0x000fc600000006ff */
[----:B------:R-:W-:Y:S01]  /*2dc0*/  VIADD R5, R2, 0x100 ;  /* 0x0000010002057836 */ /* 0x000fe20000000000 */
[----:B------:R-:W2:Y:S02]  /*2dd0*/  SYNCS.PHASECHK.TRANS64.TRYWAIT P0, [R2+URZ+0xf0], R4 ;  /* 0x0000f004020075a7 */ /* 0x000ea400080011ff */
[----:B--2---:R-:W-:Y:S05]  /*2de0*/  @!P0 BRA `(.L_x_52) ;  /* 0x0000005c00d88947 */ /* 0x004fea0003800000 */
.L_x_152:
[----:B------:R-:W-:Y:S01]  /*2df0*/  ULEA UR4, UR5, UR6, 0x3 ;  /* 0x0000000605047291 */ /* 0x000fe2000f8e18ff */
[----:B--2---:R-:W-:Y:S01]  /*2e00*/  PRMT R2, RZ, 0x654, R5 ;  /* 0x00000654ff027816 */ /* 0x004fe20000000005 */
[----:B------:R-:W-:Y:S01]  /*2e10*/  @!P2 IMAD.MOV.U32 R4, RZ, RZ, 0x10 ;  /* 0x00000010ff04a424 */ /* 0x000fe200078e00ff */
[----:B------:R-:W-:Y:S01]  /*2e20*/  SHF.L.U32 R5, R12, 0x1f, RZ ;  /* 0x0000001f0c057819 */ /* 0x000fe200000006ff */
[----:B------:R-:W-:Y:S01]  /*2e30*/  UIADD3 UR7, UPT, UPT, UR4, 0x90, URZ ;  /* 0x0000009004077890 */ /* 0x000fe2000fffe0ff */
[----:B------:R2:W-:Y:S05]  /*2e40*/  SYNCS.ARRIVE.TRANS64.RED.A1T0 RZ, [R2+URZ], RZ ;  /* 0x000000ff02ff79a7 */ /* 0x0005ea00081004ff */
[----:B------:R-:W-:Y:S01]  /*2e50*/  IMAD.U32 R6, RZ, RZ, UR7 ;  /* 0x00000007ff067e24 */ /* 0x000fe2000f8e00ff */
[----:B------:R-:W3:Y:S04]  /*2e60*/  SYNCS.PHASECHK.TRANS64.TRYWAIT P0, [UR4+0xa0], R5 ;  /* 0x0000a005ff0075a7 */ /* 0x000ee80008001104 */
[----:B------:R-:W-:Y:S01]  /*2e70*/  PRMT R6, R0, 0x654, R6 ;  /* 0x0000065400067816 */ /* 0x000fe20000000006 */
[----:B--23--:R-:W-:Y:S06]  /*2e80*/  @!P0 BRA `(.L_x_53) ;  /* 0x0000005c00c48947 */ /* 0x00cfec0003800000 */
.L_x_154:
[----:B------:R-:W-:Y:S01]  /*2e90*/  ULEA UR8, UR5, UR6, 0x4 ;  /* 0x0000000605087291 */ /* 0x000fe2000f8e20ff */
[----:B------:R-:W-:Y:S01]  /*2ea0*/  SEL R3, R6, R3, !P2 ;  /* 0x0000000306037207 */ /* 0x000fe20005000000 */
[----:B------:R-:W-:Y:S01]  /*2eb0*/  UIADD3 UR9, UPT, UPT, UR4, 0x90, URZ ;  /* 0x0000009004097890 */ /* 0x000fe2000fffe0ff */
[----:B--2---:R-:W-:Y:S01]  /*2ec0*/  LEA R2, R11, UR6, 0x3 ;  /* 0x000000060b027c11 */ /* 0x004fe2000f8e18ff */
[----:B------:R-:W-:Y:S01]  /*2ed0*/  UIADD3 UR8, UPT, UPT, UR8, 0x120, URZ ;  /* 0x0000012008087890 */ /* 0x000fe2000fffe0ff */
[----:B------:R2:W-:Y:S01]  /*2ee0*/  @!P2 SYNCS.ARRIVE.TRANS64.RED RZ, [R3+URZ], R4 ;  /* 0x0000000403ffa9a7 */ /* 0x0005e200080004ff */
[----:B------:R-:W-:Y:S01]  /*2ef0*/  UIADD3 UR4, UPT, UPT, UR5, 0x1, URZ ;  /* 0x0000000105047890 */ /* 0x000fe2000fffe0ff */
[----:B------:R-:W-:-:S03]  /*2f00*/  VIADD R8, R8, 0x1 ;  /* 0x0000000108087836 */ /* 0x000fc60000000000 */
[----:B------:R-:W-:Y:S02]  /*2f10*/  UISETP.NE.AND UP0, UPT, UR4, 0x2, UPT ;  /* 0x000000020400788c */ /* 0x000fe4000bf05270 */
[----:B------:R-:W-:Y:S01]  /*2f20*/  ISETP.NE.AND P0, PT, R8, 0x2, PT ;  /* 0x000000020800780c */ /* 0x000fe20003f05270 */
[----:B------:R-:W-:Y:S06]  /*2f30*/  UGETNEXTWORKID.BROADCAST [UR8], [UR9] ;  /* 0x00000000080073ca */ /* 0x000fec0008000100 */
[----:B------:R-:W-:Y:S02]  /*2f40*/  USEL UR7, URZ, 0x1, UP0 ;  /* 0x00000001ff077887 */ /* 0x000fe40008000000 */
[----:B------:R-:W-:-:S04]  /*2f50*/  USEL UR5, UR4, URZ, UP0 ;  /* 0x000000ff04057287 */ /* 0x000fc80008000000 */
[----:B------:R-:W-:Y:S02]  /*2f60*/  LOP3.LUT R12, R12, UR7, RZ, 0x3c, !PT ;  /* 0x000000070c0c7c12 */ /* 0x000fe4000f8e3cff */
[----:B--2---:R-:W-:-:S04]  /*2f70*/  SHF.L.U32 R4, R10, 0x1f, RZ ;  /* 0x0000001f0a047819 */ /* 0x004fc800000006ff */
[----:B------:R-:W2:Y:S02]  /*2f80*/  SYNCS.PHASECHK.TRANS64.TRYWAIT P1, [R2+URZ+0x90], R4 ;  /* 0x00009004020075a7 */ /* 0x000ea400080211ff */
[----:B--2---:R-:W-:Y:S05]  /*2f90*/  @!P1 BRA `(.L_x_54) ;  /* 0x0000005c00989947 */ /* 0x004fea0003800000 */
.L_x_155:
[C---:B--2---:R-:W-:Y:S01]  /*2fa0*/  LEA R4, R11.reuse, UR6, 0x4 ;  /* 0x000000060b047c11 */ /* 0x044fe2000f8e20ff */
[----:B------:R-:W-:Y:S01]  /*2fb0*/  VIADD R2, R2, 0xa0 ;  /* 0x000000a002027836 */ /* 0x000fe20000000000 */
[----:B------:R-:W-:Y:S01]  /*2fc0*/  SEL R8, R8, RZ, P0 ;  /* 0x000000ff08087207 */ /* 0x000fe20000000000 */
[----:B------:R-:W-:-:S03]  /*2fd0*/  VIADD R11, R11, 0x1 ;  /* 0x000000010b0b7836 */ /* 0x000fc60000000000 */
[----:B------:R-:W2:Y:S01]  /*2fe0*/  LDS.128 R4, [R4+0x120] ;  /* 0x0001200004047984 */ /* 0x000ea20000000c00 */
[----:B------:R-:W-:Y:S02]  /*2ff0*/  PRMT R2, RZ, 0x654, R2 ;  /* 0x00000654ff027816 */ /* 0x000fe40000000002 */
[C---:B------:R-:W-:Y:S01]  /*3000*/  ISETP.NE.AND P1, PT, R11.reuse, 0x2, PT ;  /* 0x000000020b00780c */ /* 0x040fe20003f25270 */
[----:B------:R-:W-:Y:S01]  /*3010*/  @!PT LDS RZ, [RZ] ;  /* 0x00000000fffff984 */ /* 0x000fe20000000800 */
[----:B------:R-:W-:Y:S01]  /*3020*/  @!PT LDS RZ, [RZ] ;  /* 0x00000000fffff984 */ /* 0x000fe20000000800 */
[----:B------:R-:W-:Y:S01]  /*3030*/  @!PT LDS RZ, [RZ] ;  /* 0x00000000fffff984 */ /* 0x000fe20000000800 */
[----:B------:R-:W-:Y:S01]  /*3040*/  @!PT LDS RZ, [RZ] ;  /* 0x00000000fffff984 */ /* 0x000fe20000000800 */
[----:B------:R3:W-:Y:S06]  /*3050*/  MEMBAR.ALL.CTA ;  /* 0x0000000000007992 */ /* 0x0007ec0000008000 */
[----:B---3--:R-:W3:Y:S01]  /*3060*/  FENCE.VIEW.ASYNC.S ;  /* 0x00000000000073c6 */ /* 0x008ee20000000000 */
[----:B------:R-:W-:Y:S01]  /*3070*/  SEL R11, R11, RZ, P1 ;  /* 0x000000ff0b0b7207 */ /* 0x000fe20000800000 */
[----:B---3--:R3:W-:Y:S01]  /*3080*/  SYNCS.ARRIVE.TRANS64.RED.A1T0 RZ, [R2+URZ], RZ ;  /* 0x000000ff02ff79a7 */ /* 0x0087e200081004ff */
[----:B--2---:R-:W-:-:S02]  /*3090*/  LOP3.LUT P3, RZ, R6, 0x1, RZ, 0xc0, !PT ;  /* 0x0000000106ff7812 */ /* 0x004fc4000786c0ff */
[----:B------:R-:W-:-:S04]  /*30a0*/  SEL R4, RZ, 0x1, P1 ;  /* 0x00000001ff047807 */ /* 0x000fc80000800000 */
[----:B------:R-:W-:Y:S02]  /*30b0*/  LOP3.LUT R10, R10, R4, RZ, 0x3c, !PT ;  /* 0x000000040a0a7212 */ /* 0x000fe400078e3cff */
[----:B---3--:R-:W-:-:S04]  /*30c0*/  SEL R2, RZ, 0x1, P0 ;  /* 0x00000001ff027807 */ /* 0x008fc80000000000 */
[----:B------:R-:W-:Y:S01]  /*30d0*/  LOP3.LUT R9, R9, R2, RZ, 0x3c, !PT ;  /* 0x0000000209097212 */ /* 0x000fe200078e3cff */
[----:B------:R-:W-:Y:S06]  /*30e0*/  @P3 BRA `(.L_x_55) ;  /* 0xfffffffc002c3947 */ /* 0x000fec000383ffff */
[----:B------:R-:W-:Y:S01]  /*30f0*/  ULEA UR4, UR5, UR6, 0x3 ;  /* 0x0000000605047291 */ /* 0x000fe2000f8e18ff */
[----:B------:R-:W-:-:S08]  /*3100*/  SHF.L.U32 R2, R12, 0x1f, RZ ;  /* 0x0000001f0c027819 */ /* 0x000fd000000006ff */
[----:B------:R-:W2:Y:S02]  /*3110*/  SYNCS.PHASECHK.TRANS64 P0, [UR4+0xa0], R2 ;  /* 0x0000a002ff0075a7 */ /* 0x000ea40008001004 */
[----:B--2---:R-:W-:Y:S05]  /*3120*/  @P0 BRA `(.L_x_56) ;  /* 0x0000000000080947 */ /* 0x004fea0003800000 */
[----:B------:R-:W2:Y:S02]  /*3130*/  SYNCS.PHASECHK.TRANS64.TRYWAIT P0, [UR4+0xa0], R2 ;  /* 0x0000a002ff0075a7 */ /* 0x000ea40008001104 */
[----:B--2---:R-:W-:Y:S05]  /*3140*/  @!P0 BRA `(.L_x_57) ;  /* 0x0000005c00408947 */ /* 0x004fea0003800000 */
.L_x_56:
[----:B------:R-:W-:-:S04]  /*3150*/  UIADD3 UR7, UPT, UPT, UR5, 0x1, URZ ;  /* 0x0000000105077890 */ /* 0x000fc8000fffe0ff */
[----:B------:R-:W-:-:S04]  /*3160*/  UISETP.NE.AND UP0, UPT, UR7, 0x2, UPT ;  /* 0x000000020700788c */ /* 0x000fc8000bf05270 */
[----:B------:R-:W-:Y:S02]  /*3170*/  USEL UR8, URZ, 0x1, UP0 ;  /* 0x00000001ff087887 */ /* 0x000fe40008000000 */
[----:B------:R-:W-:-:S04]  /*3180*/  USEL UR7, UR7, URZ, UP0 ;  /* 0x000000ff07077287 */ /* 0x000fc80008000000 */
[----:B------:R-:W-:Y:S01]  /*3190*/  ULEA UR7, UR7, UR6, 0x3 ;  /* 0x0000000607077291 */ /* 0x000fe2000f8e18ff */
[----:B--2---:R-:W-:-:S04]  /*31a0*/  LOP3.LUT R2, R12, UR8, RZ, 0x3c, !PT ;  /* 0x000000080c027c12 */ /* 0x004fc8000f8e3cff */
[----:B------:R-:W-:-:S04]  /*31b0*/  SHF.L.U32 R0, R2, 0x1f, RZ ;  /* 0x0000001f02007819 */ /* 0x000fc800000006ff */
[----:B------:R-:W2:Y:S02]  /*31c0*/  SYNCS.PHASECHK.TRANS64 P0, [UR7+0xa0], R0 ;  /* 0x0000a000ff0075a7 */ /* 0x000ea40008001007 */
[----:B-12---:R-:W-:Y:S05]  /*31d0*/  @P0 EXIT ;  /* 0x000000000000094d */ /* 0x006fea0003800000 */
[----:B------:R-:W-:Y:S02]  /*31e0*/  SHF.L.U32 R2, R2, 0x1f, RZ ;  /* 0x0000001f02027819 */ /* 0x000fe400000006ff */
[----:B------:R-:W-:-:S07]  /*31f0*/  MOV R0, UR7 ;  /* 0x0000000700007c02 */ /* 0x000fce0008000f00 */
.L_x_58:
[----:B-1----:R1:W2:Y:S02]  /*3200*/  SYNCS.PHASECHK.TRANS64.TRYWAIT P0, [R0+URZ+0xa0], R2 ;  /* 0x0000a002000075a7 */ /* 0x0022a400080011ff */
[----:B--2---:R-:W-:Y:S05]  /*3210*/  @!P0 NANOSLEEP.SYNCS 0x989680 ;  /* 0x009896800000895d */ /* 0x004fea0003900000 */
[----:B------:R-:W2:Y:S02]  /*3220*/  @!P0 SYNCS.PHASECHK.TRANS64 P0, [R0+URZ+0xa0], R2 ;  /* 0x0000a002000085a7 */ /* 0x000ea400080010ff */
[----:B--2---:R-:W-:Y:S05]  /*3230*/  @P0 EXIT ;  /* 0x000000000000094d */ /* 0x004fea0003800000 */
[----:B------:R-:W-:Y:S05]  /*3240*/  BRA `(.L_x_58) ;  /* 0xfffffffc00ec7947 */ /* 0x000fea000383ffff */
.L_x_51:
[----:B------:R-:W-:Y:S05]  /*3250*/  BRA.U UP4, `(.L_x_59) ;  /* 0x0000001104447547 */ /* 0x000fea000b800000 */
[----:B------:R-:W-:Y:S01]  /*3260*/  UMOV UR4, 0x40 ;  /* 0x0000004000047882 */ /* 0x000fe20000000000 */
[----:B------:R-:W-:Y:S01]  /*3270*/  NOP ;  /* 0x0000000000007918 */ /* 0x000fe20000000000 */
[----:B------:R-:W-:Y:S01]  /*3280*/  ULEA UR5, UR52, UR4, 0x18 ;  /* 0x0000000434057291 */ /* 0x000fe2000f8ec0ff */
[----:B------:R-:W-:Y:S02]  /*3290*/  UMOV UR6, 0x400 ;  /* 0x0000040000067882 */ /* 0x000fe40000000000 */
[----:B------:R-:W-:-:S06]  /*32a0*/  ULEA UR6, UR52, UR6, 0x18 ;  /* 0x0000000634067291 */ /* 0x000fcc000f8ec0ff */
[----:B------:R-:W2:Y:S02]  /*32b0*/  LDS.U8 R0, [UR5+0x1c] ;  /* 0x00001c05ff007984 */ /* 0x000ea40008000000 */
[----:B--2---:R-:W-:-:S13]  /*32c0*/  ISETP.NE.AND P0, PT, R0, RZ, PT ;  /* 0x000000ff0000720c */ /* 0x004fda0003f05270 */
[----:B------:R-:W-:Y:S05]  /*32d0*/  @P0 BRA `(.L_x_60) ;  /* 0x0000000000580947 */ /* 0x000fea0003800000 */
[----:B------:R-:W-:-:S13]  /*32e0*/  ELECT P0, URZ, PT ;  /* 0x0000000000ff782f */ /* 0x000fda0003800000 */
[----:B------:R-:W-:Y:S05]  /*32f0*/  @!P0 BRA `(.L_x_61) ;  /* 0x0000000000608947 */ /* 0x000fea0003800000 */
[----:B------:R-:W-:Y:S01]  /*3300*/  UMOV UR4, 0x10 ;  /* 0x0000001000047882 */ /* 0x000fe20000000000 */
[----:B------:R-:W-:Y:S01]  /*3310*/  HFMA2 R0, -RZ, RZ, 0, 5.9604644775390625e-08 ;  /* 0x00000001ff007431 */ /* 0x000fe200000001ff */
[----:B------:R-:W-:-:S03]  /*3320*/  MOV R3, 0xffff ;  /* 0x0000ffff00037802 */ /* 0x000fc60000000f00 */
[----:B------:R-:W-:Y:S04]  /*3330*/  DEPBAR.LE SB2, 0x36 ;  /* 0x0000ad800000791a */ /* 0x000fe80000000000 */
[----:B------:R-:W2:Y:S02]  /*3340*/  UTCATOMSWS.FIND_AND_SET.ALIGN UP0, UR4, UR4 ;  /* 0x00000004000475e3 */ /* 0x000ea40008000800 */
[----:B--2---:R-:W-:Y:S01]  /*3350*/  MOV R4, UR4 ;  /* 0x0000000400047c02 */ /* 0x004fe20008000f00 */
[----:B------:R-:W-:Y:S06]  /*3360*/  BRA.U UP0, `(.L_x_62) ;  /* 0x0000000100187547 */ /* 0x000fec000b800000 */
.L_x_63:
[----:B------:R-:W-:Y:S05]  /*3370*/  NANOSLEEP 0x64 ;  /* 0x000000640000795d */ /* 0x000fea0003800000 */
[----:B------:R-:W-:-:S05]  /*3380*/  UMOV UR4, 0x10 ;  /* 0x0000001000047882 */ /* 0x000fca0000000000 */
[----:B------:R-:W-:Y:S04]  /*3390*/  DEPBAR.LE SB2, 0x36 ;  /* 0x0000ad800000791a */ /* 0x000fe80000000000 */
[----:B------:R-:W2:Y:S02]  /*33a0*/  UTCATOMSWS.FIND_AND_SET.ALIGN UP0, UR4, UR4 ;  /* 0x00000004000475e3 */ /* 0x000ea40008000800 */
[----:B--2---:R-:W-:Y:S01]  /*33b0*/  MOV R4, UR4 ;  /* 0x0000000400047c02 */ /* 0x004fe20008000f00 */
[----:B------:R-:W-:Y:S05]  /*33c0*/  BRA.U !UP0, `(.L_x_63) ;  /* 0xfffffffd08e87547 */ /* 0x000fea000b83ffff */
.L_x_62:
[-C--:B------:R-:W-:Y:S02]  /*33d0*/  SHF.L.U32 R3, R3, R4.reuse, RZ ;  /* 0x0000000403037219 */ /* 0x080fe400000006ff */
[----:B------:R-:W-:Y:S01]  /*33e0*/  SHF.L.U32 R0, R0, R4, RZ ;  /* 0x0000000400007219 */ /* 0x000fe200000006ff */
[----:B------:R-:W-:Y:S02]  /*33f0*/  IMAD.SHL.U32 R4, R4, 0x20, RZ ;  /* 0x0000002004047824 */ /* 0x000fe400078e00ff */
[----:B------:R2:W-:Y:S04]  /*3400*/  ATOMS.OR RZ, [UR5+0x14], R3 ;  /* 0x00001403ffff798c */ /* 0x0005e8000b000005 */
[----:B------:R2:W-:Y:S04]  /*3410*/  ATOMS.OR RZ, [UR5+0x18], R0 ;  /* 0x00001800ffff798c */ /* 0x0005e8000b000005 */
[----:B------:R2:W-:Y:S01]  /*3420*/  STS [UR6+0x140], R4 ;  /* 0x00014004ff007988 */ /* 0x0005e20008000806 */
[----:B------:R-:W-:Y:S05]  /*3430*/  BRA `(.L_x_61) ;  /* 0x0000000000107947 */ /* 0x000fea0003800000 */
.L_x_60:
[----:B------:R-:W-:Y:S02]  /*3440*/  MOV R0, 0xffffffff ;  /* 0xffffffff00007802 */ /* 0x000fe40000000f00 */
[----:B------:R-:W-:-:S03]  /*3450*/  MOV R4, 0x3480 ;  /* 0x0000348000047802 */ /* 0x000fc60000000f00 */
[----:B------:R2:W-:Y:S04]  /*3460*/  STS [UR6+0x140], R0 ;  /* 0x00014000ff007988 */ /* 0x0005e80008000806 */
[----:B-12--5:R-:W-:Y:S05]  /*3470*/  CALL.REL.NOINC `($__internal_1_$__cuda_sm10x_tcgen05_guardrail_trap_phase_invalid_during_alloc) ;  /* 0x00000060008c7944 */ /* 0x026fea0003c00000 */
.L_x_61:
[----:B------:R-:W-:Y:S05]  /*3480*/  WARPSYNC.ALL ;  /* 0x0000000000007948 */ /* 0x000fea0003800000 */
[----:B------:R-:W3:Y:S01]  /*3490*/  S2UR UR4, SR_CgaCtaId ;  /* 0x00000000000479c3 */ /* 0x000ee20000008800 */
[----:B------:R-:W-:Y:S01]  /*34a0*/  UMOV UR41, 0x400 ;  /* 0x0000040000297882 */ /* 0x000fe20000000000 */
[----:B------:R-:W-:-:S06]  /*34b0*/  NOP ;  /* 0x0000000000007918 */ /* 0x000fcc0000000000 */
[----:B------:R-:W-:Y:S06]  /*34c0*/  BAR.ARV 0x6, 0xa0 ;  /* 0x0182800000007b1d */ /* 0x000fec0000002000 */
[----:B------:R-:W4:Y:S01]  /*34d0*/  LDCU UR6, c[0x0][0x38c] ;  /* 0x00007180ff0677ac */ /* 0x000f220008000800 */
[----:B------:R-:W-:Y:S01]  /*34e0*/  LOP3.LUT R2, R2, 0xffff, RZ, 0xc0, !PT ;  /* 0x0000ffff02027812 */ /* 0x000fe200078ec0ff */
[----:B------:R-:W-:Y:S01]  /*34f0*/  IMAD.MOV.U32 R11, RZ, RZ, 0x1 ;  /* 0x00000001ff0b7424 */ /* 0x000fe200078e00ff */
[----:B------:R-:W-:Y:S01]  /*3500*/  CS2R R8, SRZ ;  /* 0x0000000000087805 */ /* 0x000fe2000001ff00 */
[----:B------:R-:W1:Y:S01]  /*3510*/  LDCU UR7, c[0x0][0x38c] ;  /* 0x00007180ff0777ac */ /* 0x000e620008000800 */
[----:B------:R-:W-:Y:S01]  /*3520*/  R2UR UR42, R2 ;  /* 0x00000000022a72ca */ /* 0x000fe200000e0000 */
[----:B------:R-:W-:Y:S01]  /*3530*/  IMAD.MOV.U32 R10, RZ, RZ, RZ ;  /* 0x000000ffff0a7224 */ /* 0x000fe200078e00ff */
[----:B------:R-:W-:Y:S01]  /*3540*/  UMOV UR45, URZ ;  /* 0x000000ff002d7c82 */ /* 0x000fe20008000000 */
[----:B------:R-:W-:Y:S01]  /*3550*/  UMOV UR39, URZ ;  /* 0x000000ff00277c82 */ /* 0x000fe20008000000 */
[----:B---3--:R-:W-:Y:S01]  /*3560*/  ULEA UR41, UR4, UR41, 0x18 ;  /* 0x0000002904297291 */ /* 0x008fe2000f8ec0ff */
[----:B------:R-:W-:Y:S01]  /*3570*/  UMOV UR62, 0x0 ;  /* 0x00000000003e7882 */ /* 0x000fe20000000000 */
[----:B------:R-:W-:-:S02]  /*3580*/  UMOV UR63, 0x4200490 ;  /* 0x04200490003f7882 */ /* 0x000fc40000000000 */
[----:B------:R-:W-:Y:S02]  /*3590*/  UIADD3 UR5, UPT, UPT, UR41, 0x4400, URZ ;  /* 0x0000440029057890 */ /* 0x000fe4000fffe0ff */
[----:B------:R-:W-:Y:S02]  /*35a0*/  UIADD3 UR4, UPT, UPT, UR41, 0x14400, URZ ;  /* 0x0001440029047890 */ /* 0x000fe4000fffe0ff */
[----:B----4-:R-:W-:Y:S01]  /*35b0*/  UIADD3 UR6, UPT, UPT, UR6, 0x7f, URZ ;  /* 0x0000007f06067890 */ /* 0x010fe2000fffe0ff */
[----:B--2---:R-:W2:Y:S01]  /*35c0*/  LDS R0, [UR41+0x140] ;  /* 0x00014029ff007984 */ /* 0x004ea20008000800 */
[----:B------:R-:W-:Y:S02]  /*35d0*/  USHF.R.U32.HI UR5, URZ, 0x4, UR5 ;  /* 0x00000004ff057899 */ /* 0x000fe40008011605 */
[----:B------:R-:W-:Y:S02]  /*35e0*/  USHF.R.S32.HI UR47, URZ, 0x1f, UR6 ;  /* 0x0000001fff2f7899 */ /* 0x000fe40008011406 */
[----:B------:R-:W-:-:S02]  /*35f0*/  USHF.R.U32.HI UR4, URZ, 0x4, UR4 ;  /* 0x00000004ff047899 */ /* 0x000fc40008011604 */
[----:B------:R-:W-:Y:S02]  /*3600*/  ULEA.HI UR47, UR47, UR6, URZ, 0x7 ;  /* 0x000000062f2f7291 */ /* 0x000fe4000f8f38ff */
[----:B------:R-:W-:Y:S02]  /*3610*/  ULOP3.LUT UR5, UR5, 0x3fff, URZ, 0xc0, !UPT ;  /* 0x00003fff05057892 */ /* 0x000fe4000f8ec0ff */
[----:B------:R-:W-:Y:S02]  /*3620*/  USHF.R.S32.HI UR47, URZ, 0x7, UR47 ;  /* 0x00000007ff2f7899 */ /* 0x000fe4000801142f */
[----:B------:R-:W-:Y:S02]  /*3630*/  ULOP3.LUT UR4, UR4, 0x3fff, URZ, 0xc0, !UPT ;  /* 0x00003fff04047892 */ /* 0x000fe4000f8ec0ff */
[----:B------:R-:W-:Y:S01]  /*3640*/  UISETP.LT.AND UP0, UPT, UR47, 0x1, UPT ;  /* 0x000000012f00788c */ /* 0x000fe2000bf01270 */
[----:B------:R-:W-:Y:S01]  /*3650*/  UMOV UR60, 0x0 ;  /* 0x00000000003c7882 */ /* 0x000fe20000000000 */
[----:B------:R-:W-:-:S02]  /*3660*/  UMOV UR61, 0x4200490 ;  /* 0x04200490003d7882 */ /* 0x000fc40000000000 */
[----:B------:R-:W-:Y:S01]  /*3670*/  USEL UR64, UR47, 0x1, !UP0 ;  /* 0x000000012f407887 */ /* 0x000fe2000c000000 */
[----:B------:R-:W-:Y:S01]  /*3680*/  UMOV UR58, 0x0 ;  /* 0x00000000003a7882 */ /* 0x000fe20000000000 */
[----:B------:R-:W-:Y:S01]  /*3690*/  UMOV UR59, 0x4200490 ;  /* 0x04200490003b7882 */ /* 0x000fe20000000000 */
[----:B------:R-:W-:Y:S01]  /*36a0*/  UMOV UR56, 0x0 ;  /* 0x0000000000387882 */ /* 0x000fe20000000000 */
[----:B------:R-:W-:Y:S01]  /*36b0*/  UMOV UR57, 0x4200490 ;  /* 0x0420049000397882 */ /* 0x000fe20000000000 */
[----:B------:R-:W-:Y:S01]  /*36c0*/  UMOV UR54, 0x0 ;  /* 0x0000000000367882 */ /* 0x000fe20000000000 */
[----:B------:R-:W-:Y:S01]  /*36d0*/  UMOV UR55, 0x4200490 ;  /* 0x0420049000377882 */ /* 0x000fe20000000000 */
[----:B------:R-:W-:Y:S01]  /*36e0*/  UMOV UR52, 0x0 ;  /* 0x0000000000347882 */ /* 0x000fe20000000000 */
[----:B------:R-:W-:Y:S01]  /*36f0*/  UMOV UR53, 0x4200490 ;  /* 0x0420049000357882 */ /* 0x000fe20000000000 */
[----:B------:R-:W-:Y:S02]  /*3700*/  ULOP3.LUT UR43, UR5, 0x10000, URZ, 0xfc, !UPT ;  /* 0x00010000052b7892 */ /* 0x000fe4000f8efcff */
[----:B------:R-:W-:-:S02]  /*3710*/  ULOP3.LUT UR44, UR4, 0x10000, URZ, 0xfc, !UPT ;  /* 0x00010000042c7892 */ /* 0x000fc4000f8efcff */
[----:B------:R-:W-:Y:S02]  /*3720*/  UIADD3 UR64, UPT, UPT, -UR64, URZ, URZ ;  /* 0x000000ff40407290 */ /* 0x000fe4000fffe1ff */
[----:B-1----:R-:W-:Y:S01]  /*3730*/  UISETP.GE.AND UP4, UPT, UR7, 0x1, UPT ;  /* 0x000000010700788c */ /* 0x002fe2000bf86270 */
[----:B------:R-:W-:Y:S01]  /*3740*/  UMOV UR50, 0x0 ;  /* 0x0000000000327882 */ /* 0x000fe20000000000 */
[----:B------:R-:W-:Y:S01]  /*3750*/  UMOV UR51, 0x4200490 ;  /* 0x0420049000337882 */ /* 0x000fe20000000000 */
[----:B------:R-:W-:Y:S01]  /*3760*/  UMOV UR48, 0x0 ;  /* 0x0000000000307882 */ /* 0x000fe20000000000 */
[----:B--2---:R-:W-:Y:S01]  /*3770*/  R2UR UR65, R0 ;  /* 0x00000000004172ca */ /* 0x004fe200000e0000 */
[----:B------:R-:W-:-:S14]  /*3780*/  UMOV UR49, 0x4200490 ;  /* 0x0420049000317882 */ /* 0x000fdc0000000000 */
.L_x_70:
[----:B------:R-:W-:Y:S02]  /*3790*/  LEA R0, R10, UR41, 0x3 ;  /* 0x000000290a007c11 */ /* 0x000fe4000f8e18ff */
[----:B------:R-:W-:Y:S02]  /*37a0*/  SHF.L.U32 R2, R9, 0x1f, RZ ;  /* 0x0000001f09027819 */ /* 0x000fe400000006ff */
[----:B------:R-:W-:Y:S01]  /*37b0*/  PLOP3.LUT P0, PT, PT, PT, UP4, 0x80, 0x8 ;  /* 0x000000000008781c */ /* 0x000fe20003f0f048 */
[----:B------:R-:W-:Y:S01]  /*37c0*/  VIADD R3, R0, 0xa0 ;  /* 0x000000a000037836 */ /* 0x000fe20000000000 */
[----:B-1----:R-:W1:Y:S02]  /*37d0*/  SYNCS.PHASECHK.TRANS64.TRYWAIT P1, [R0+URZ+0x90], R2 ;  /* 0x00009002000075a7 */ /* 0x002e6400080211ff */
[----:B-1-3--:R-:W-:Y:S09]  /*37e0*/  @!P1 BRA `(.L_x_64) ;  /* 0x0000005400b09947 */ /* 0x00aff20003800000 */
.L_x_157:
[----:B------:R-:W-:Y:S01]  /*37f0*/  LEA R4, R10, UR41, 0x4 ;  /* 0x000000290a047c11 */ /* 0x000fe2000f8e20ff */
[----:B------:R-:W-:Y:S01]  /*3800*/  @UP4 ULEA UR4, UR39, UR41, 0x3 ;  /* 0x0000002927044291 */ /* 0x000fe2000f8e18ff */
[----:B------:R-:W-:Y:S01]  /*3810*/  PLOP3.LUT P2, PT, PT, PT, PT, 0x80, 0x8 ;  /* 0x000000000008781c */ /* 0x000fe20003f4f070 */
[----:B------:R-:W-:Y:S01]  /*3820*/  ULEA UR46, UR45, UR41, 0x3 ;  /* 0x000000292d2e7291 */ /* 0x000fe2000f8e18ff */
[----:B------:R-:W-:Y:S02]  /*3830*/  PRMT R3, RZ, 0x654, R3 ;  /* 0x00000654ff037816 */ /* 0x000fe40000000003 */
[----:B------:R-:W2:Y:S01]  /*3840*/  LDS.128 R4, [R4+0x120] ;  /* 0x0001200004047984 */ /* 0x000ea20000000c00 */
[----:B-1----:R-:W-:Y:S02]  /*3850*/  @P0 SHF.L.U32 R2, R8, 0x1f, RZ ;  /* 0x0000001f08020819 */ /* 0x002fe400000006ff */
[----:B------:R-:W-:Y:S01]  /*3860*/  SHF.L.U32 R0, R11, 0x1f, RZ ;  /* 0x0000001f0b007819 */ /* 0x000fe200000006ff */
[----:B------:R-:W-:Y:S01]  /*3870*/  @!PT LDS RZ, [RZ] ;  /* 0x00000000fffff984 */ /* 0x000fe20000000800 */
[----:B------:R-:W-:Y:S01]  /*3880*/  @!PT LDS RZ, [RZ] ;  /* 0x00000000fffff984 */ /* 0x000fe20000000800 */
[----:B------:R-:W-:Y:S01]  /*3890*/  @!PT LDS RZ, [RZ] ;  /* 0x00000000fffff984 */ /* 0x000fe20000000800 */
[----:B------:R-:W-:Y:S01]  /*38a0*/  @!PT LDS RZ, [RZ] ;  /* 0x00000000fffff984 */ /* 0x000fe20000000800 */
[----:B------:R1:W-:Y:S06]  /*38b0*/  MEMBAR.ALL.CTA ;  /* 0x0000000000007992 */ /* 0x0003ec0000008000 */
[----:B-1----:R-:W1:Y:S02]  /*38c0*/  FENCE.VIEW.ASYNC.S ;  /* 0x00000000000073c6 */ /* 0x002e640000000000 */
[----:B-1----:R1:W-:Y:S01]  /*38d0*/  SYNCS.ARRIVE.TRANS64.RED.A1T0 RZ, [R3+URZ], RZ ;  /* 0x000000ff03ff79a7 */ /* 0x0023e200081004ff */
[----:B------:R1:W3:Y:S01]  /*38e0*/  @P0 SYNCS.PHASECHK.TRANS64.TRYWAIT P2, [UR4], R2 ;  /* 0x00000002ff0005a7 */ /* 0x0002e20008041104 */
[----:B------:R-:W-:Y:S01]  /*38f0*/  ULEA.HI UR4, UR45, UR45, URZ, 0x1 ;  /* 0x0000002d2d047291 */ /* 0x000fe2000f8f08ff */
[----:B--2---:R-:W-:-:S03]  /*3900*/  LOP3.LUT P1, RZ, R6, 0x1, RZ, 0xc0, !PT ;  /* 0x0000000106ff7812 */ /* 0x004fc6000782c0ff */
[----:B------:R-:W-:Y:S02]  /*3910*/  USHF.L.U32 UR5, UR4, 0x6, URZ ;  /* 0x0000000604057899 */ /* 0x000fe400080006ff */
[----:B------:R-:W-:Y:S02]  /*3920*/  ULOP3.LUT UR36, UR4, 0xffe, URZ, 0xc0, !UPT ;  /* 0x00000ffe04247892 */ /* 0x000fe4000f8ec0ff */
[----:B------:R-:W-:Y:S02]  /*3930*/  ULOP3.LUT UR4, UR5, 0xffffff80, URZ, 0xc0, !UPT ;  /* 0xffffff8005047892 */ /* 0x000fe4000f8ec0ff */
[----:B------:R-:W-:Y:S02]  /*3940*/  UIADD3 UR36, UPT, UPT, -UR36, UR45, URZ ;  /* 0x0000002d24247290 */ /* 0x000fe4000fffe1ff */
[----:B------:R-:W-:Y:S01]  /*3950*/  UIADD3 UR4, UPT, UPT, UR65, UR4, URZ ;  /* 0x0000000441047290 */ /* 0x000fe2000fffe0ff */
[----:B------:R-:W2:Y:S03]  /*3960*/  SYNCS.PHASECHK.TRANS64.TRYWAIT P0, [UR46+0xd0], R0 ;  /* 0x0000d000ff0075a7 */ /* 0x000ea6000800112e */
[----:B------:R-:W-:Y:S01]  /*3970*/  ULEA UR36, UR36, UR4, 0x14 ;  /* 0x0000000424247291 */ /* 0x000fe2000f8ea0ff */
[----:B-123--:R-:W-:Y:S11]  /*3980*/  @!P0 BRA `(.L_x_65) ;  /* 0x00000054005c8947 */ /* 0x00eff60003800000 */
.L_x_159:
[----:B------:R-:W-:Y:S01]  /*3990*/  IADD3 R10, PT, PT, R10, 0x1, RZ ;  /* 0x000000010a0a7810 */ /* 0x000fe20007ffe0ff */
[----:B------:R-:W-:Y:S06]  /*39a0*/  BRA.U !UP4, `(.L_x_66) ;  /* 0x000000050c107547 */ /* 0x000fec000b800000 */
[----:B------:R-:W-:Y:S01]  /*39b0*/  UPLOP3.LUT UP2, UPT, UPT, UPT, UPT, 0x40, 0x4 ;  /* 0x000000000004789c */ /* 0x000fe20003f4e870 */
[----:B------:R-:W-:Y:S01]  /*39c0*/  UMOV UR38, UR64 ;  /* 0x0000004000267c82 */ /* 0x000fe20008000000 */
[----:B------:R-:W-:Y:S01]  /*39d0*/  UMOV UR37, UR47 ;  /* 0x0000002f00257c82 */ /* 0x000fe20008000000 */
[----:B------:R-:W-:-:S08]  /*39e0*/  UMOV UR5, UR39 ;  /* 0x0000002700057c82 */ /* 0x000fd00008000000 */
.L_x_69:
[----:B------:R-:W-:Y:S02]  /*39f0*/  UIADD3 UR38, UPT, UPT, UR38, 0x1, URZ ;  /* 0x0000000126267890 */ /* 0x000fe4000fffe0ff */
[----:B------:R-:W-:Y:S02]  /*3a00*/  ULEA UR7, UR5, UR41, 0x3 ;  /* 0x0000002905077291 */ /* 0x000fe4000f8e18ff */
[----:B------:R-:W-:Y:S01]  /*3a10*/  UISETP.NE.AND UP3, UPT, UR38, URZ, UPT ;  /* 0x000000ff2600728c */ /* 0x000fe2000bf65270 */
[----:B--23--:R-:W-:Y:S10]  /*3a20*/  @P2 BRA `(.L_x_67) ;  /* 0x00000000000c2947 */ /* 0x00cff40003800000 */
[----:B-1----:R-:W-:Y:S04]  /*3a30*/  SHF.L.U32 R2, R8, 0x1f, RZ ;  /* 0x0000001f08027819 */ /* 0x002fe800000006ff */
[----:B------:R-:W1:Y:S02]  /*3a40*/  SYNCS.PHASECHK.TRANS64.TRYWAIT P0, [UR7], R2 ;  /* 0x00000002ff0075a7 */ /* 0x000e640008001107 */
[----:B-1----:R-:W-:Y:S05]  /*3a50*/  @!P0 BRA `(.L_x_68) ;  /* 0x0000005400408947 */ /* 0x002fea0003800000 */
.L_x_67:
[----:B------:R-:W-:Y:S01]  /*3a60*/  UISETP.NE.AND UP0, UPT, UR37, 0x1, UPT ;  /* 0x000000012500788c */ /* 0x000fe2000bf05270 */
[----:B------:R-:W-:Y:S01]  /*3a70*/  PLOP3.LUT P2, PT, PT, PT, PT, 0x80, 0x8 ;  /* 0x000000000008781c */ /* 0x000fe20003f4f070 */
[----:B------:R-:W-:Y:S02]  /*3a80*/  UIADD3 UR4, UPT, UPT, UR5, 0x1, URZ ;  /* 0x0000000105047890 */ /* 0x000fe4000fffe0ff */
[----:B------:R-:W-:Y:S02]  /*3a90*/  UIADD3 UR40, UPT, UPT, UR7, 0x20, URZ ;  /* 0x0000002007287890 */ /* 0x000fe4000fffe0ff */
[----:B------:R-:W-:Y:S01]  /*3aa0*/  UISETP.NE.AND UP1, UPT, UR4, 0x4, UPT ;  /* 0x000000040400788c */ /* 0x000fe2000bf25270 */
[----:B------:R-:W-:Y:S01]  /*3ab0*/  PLOP3.LUT P0, PT, PT, PT, UP0, 0x80, 0x8 ;  /* 0x000000000008781c */ /* 0x000fe20003f0f008 */
[----:B------:R-:W-:Y:S02]  /*3ac0*/  UIADD3 UR37, UPT, UPT, UR37, -0x1, URZ ;  /* 0xffffffff25257890 */ /* 0x000fe4000fffe0ff */
[----:B------:R-:W-:Y:S02]  /*3ad0*/  USEL UR6, URZ, 0x1, UP1 ;  /* 0x00000001ff067887 */ /* 0x000fe40008800000 */
[----:B------:R-:W-:Y:S01]  /*3ae0*/  USEL UR39, UR4, URZ, UP1 ;  /* 0x000000ff04277287 */ /* 0x000fe20008800000 */
[----:B------:R-:W-:Y:S01]  /*3af0*/  UMOV UR7, 0x40004040 ;  /* 0x4000404000077882 */ /* 0x000fe20000000000 */
[----:B------:R-:W-:Y:S02]  /*3b00*/  UMOV UR35, 0x40004040 ;  /* 0x4000404000237882 */ /* 0x000fe40000000000 */
[----:B------:R-:W-:Y:S01]  /*3b10*/  @UP0 ULEA UR4, UR39, UR41, 0x3 ;  /* 0x0000002927040291 */ /* 0x000fe2000f8e18ff */
[----:B------:R-:W-:Y:S01]  /*3b20*/  LOP3.LUT R8, R8, UR6, RZ, 0x3c, !PT ;  /* 0x0000000608087c12 */ /* 0x000fe2000f8e3cff */
[----:B------:R-:W-:Y:S01]  /*3b30*/  ULEA UR6, UR5, UR44, 0xb ;  /* 0x0000002c05067291 */ /* 0x000fe2000f8e58ff */
[----:B------:R-:W-:Y:S02]  /*3b40*/  UMOV UR33, 0x40004040 ;  /* 0x4000404000217882 */ /* 0x000fe40000000000 */
[----:B-1----:R-:W-:Y:S01]  /*3b50*/  @P0 SHF.L.U32 R0, R8, 0x1f, RZ ;  /* 0x0000001f08000819 */ /* 0x002fe200000006ff */
[----:B------:R-:W-:Y:S02]  /*3b60*/  UIADD3 UR34, UPT, UPT, UR6, 0x2, URZ ;  /* 0x0000000206227890 */ /* 0x000fe4000fffe0ff */
[----:B------:R-:W-:Y:S01]  /*3b70*/  UIADD3 UR30, UPT, UPT, UR6, 0x4, URZ ;  /* 0x00000004061e7890 */ /* 0x000fe2000fffe0ff */
[----:B------:R2:W3:Y:S01]  /*3b80*/  @P0 SYNCS.PHASECHK.TRANS64.TRYWAIT P2, [UR4], R0 ;  /* 0x00000000ff0005a7 */ /* 0x0004e20008041104 */
[----:B------:R-:W-:Y:S02]  /*3b90*/  ULEA UR4, UR5, UR43, 0xa ;  /* 0x0000002b05047291 */ /* 0x000fe4000f8e50ff */
[----:B------:R-:W-:Y:S02]  /*3ba0*/  UIADD3 UR26, UPT, UPT, UR6, 0x6, URZ ;  /* 0x00000006061a7890 */ /* 0x000fe4000fffe0ff */
        /* <DEDUP_REMOVED lines=10> */
[----:B------:R-:W-:Y:S01]  /*3c50*/  UIADD3 UR8, UPT, UPT, UR4, 0x206, URZ ;  /* 0x0000020604087890 */ /* 0x000fe2000fffe0ff */
[----:B------:R-:W-:Y:S01]  /*3c60*/  UMOV UR5, 0x40004040 ;  /* 0x4000404000057882 */ /* 0x000fe20000000000 */
[----:B------:R-:W-:Y:S01]  /*3c70*/  UMOV UR31, 0x40004040 ;  /* 0x40004040001f7882 */ /* 0x000fe20000000000 */
[----:B------:R1:W-:Y:S01]  /*3c80*/  UTCHMMA gdesc[UR4], gdesc[UR6], tmem[UR36], tmem[UR62], idesc[UR63], UP2 ;  /* 0x00ff3e06040075ea */ /* 0x0003e20009000024 */
[----:B------:R-:W-:Y:S01]  /*3c90*/  UPLOP3.LUT UP2, UPT, UPT, UPT, UPT, 0x80, 0x8 ;  /* 0x000000000008789c */ /* 0x000fe20003f4f070 */
[----:B------:R2:W-:Y:S01]  /*3ca0*/  UTCHMMA gdesc[UR32], gdesc[UR34], tmem[UR36], tmem[UR60], idesc[UR61], UPT ;  /* 0x00ff3c22200075ea */ /* 0x0005e2000b800024 */
[----:B------:R-:W-:Y:S01]  /*3cb0*/  UMOV UR29, 0x40004040 ;  /* 0x40004040001d7882 */ /* 0x000fe20000000000 */
[----:B------:R-:W-:Y:S01]  /*3cc0*/  UMOV UR27, 0x40004040 ;  /* 0x40004040001b7882 */ /* 0x000fe20000000000 */
        /* <DEDUP_REMOVED lines=12> */
[----:B------:R-:W-:Y:S01]  /*3d90*/  UMOV UR9, 0x40004040 ;  /* 0x4000404000097882 */ /* 0x000fe20000000000 */
[----:B------:R2:W-:Y:S01]  /*3da0*/  UTCHMMA gdesc[UR12], gdesc[UR14], tmem[UR36], tmem[UR50], idesc[UR51], UPT ;  /* 0x00ff320e0c0075ea */ /* 0x0005e2000b800024 */
[----:B------:R2:W-:Y:S01]  /*3db0*/  UTCHMMA gdesc[UR8], gdesc[UR10], tmem[UR36], tmem[UR48], idesc[UR49], UPT ;  /* 0x00ff300a080075ea */ /* 0x0005e2000b800024 */
[----:B------:R2:W-:Y:S01]  /*3dc0*/  UTCBAR.MULTICAST [UR40], URZ, UR42 ;  /* 0x000000ff280073e9 */ /* 0x0005e2000800082a */
[----:B-1----:R-:W-:Y:S01]  /*3dd0*/  UMOV UR5, UR39 ;  /* 0x0000002700057c82 */ /* 0x002fe20008000000 */
[----:B------:R-:W-:Y:S05]  /*3de0*/  BRA.U UP3, `(.L_x_69) ;  /* 0xfffffffd03007547 */ /* 0x000fea000b83ffff */
.L_x_66:
[----:B------:R-:W-:Y:S01]  /*3df0*/  UIADD3 UR4, UPT, UPT, UR45, 0x1, URZ ;  /* 0x000000012d047890 */ /* 0x000fe2000fffe0ff */
[C---:B------:R-:W-:Y:S01]  /*3e00*/  ISETP.NE.AND P0, PT, R10.reuse, 0x2, PT ;  /* 0x000000020a00780c */ /* 0x040fe20003f05270 */
[----:B------:R-:W-:Y:S02]  /*3e10*/  UIADD3 UR5, UPT, UPT, UR46, 0xb0, URZ ;  /* 0x000000b02e057890 */ /* 0x000fe4000fffe0ff */
[----:B------:R-:W-:Y:S01]  /*3e20*/  UISETP.NE.AND UP0, UPT, UR4, 0x4, UPT ;  /* 0x000000040400788c */ /* 0x000fe2000bf05270 */
[----:B-12---:R-:W-:Y:S02]  /*3e30*/  SEL R0, RZ, 0x1, P0 ;  /* 0x00000001ff007807 */ /* 0x006fe40000000000 */
[----:B------:R-:W-:Y:S01]  /*3e40*/  SEL R10, R10, RZ, P0 ;  /* 0x000000ff0a0a7207 */ /* 0x000fe20000000000 */
[----:B------:R-:W-:Y:S01]  /*3e50*/  USEL UR6, URZ, 0x1, UP0 ;  /* 0x00000001ff067887 */ /* 0x000fe20008000000 */
[----:B------:R-:W-:Y:S01]  /*3e60*/  LOP3.LUT R9, R9, R0, RZ, 0x3c, !PT ;  /* 0x0000000009097212 */ /* 0x000fe200078e3cff */
[----:B------:R-:W-:Y:S01]  /*3e70*/  USEL UR45, UR4, URZ, UP0 ;  /* 0x000000ff042d7287 */ /* 0x000fe20008000000 */
[----:B------:R1:W-:Y:S03]  /*3e80*/  UTCBAR [UR5], URZ ;  /* 0x000000ff050073e9 */ /* 0x0003e600080000ff */
[----:B------:R-:W-:Y:S01]  /*3e90*/  LOP3.LUT R11, R11, UR6, RZ, 0x3c, !PT ;  /* 0x000000060b0b7c12 */ /* 0x000fe2000f8e3cff */
[----:B------:R-:W-:Y:S07]  /*3ea0*/  @P1 BRA `(.L_x_70) ;  /* 0xfffffff800381947 */ /* 0x000fee000383ffff */
[----:B------:R-:W2:Y:S01]  /*3eb0*/  S2UR UR8, SR_CgaCtaId ;  /* 0x00000000000879c3 */ /* 0x000ea20000008800 */
[----:B------:R-:W-:Y:S01]  /*3ec0*/  ELECT P0, URZ, PT ;  /* 0x0000000000ff782f */ /* 0x000fe20003800000 */
[----:B------:R-:W-:Y:S01]  /*3ed0*/  IMAD.MOV.U32 R0, RZ, RZ, 0x1 ;  /* 0x00000001ff007424 */ /* 0x000fe200078e00ff */
[----:B------:R-:W-:Y:S01]  /*3ee0*/  UIADD3 UR41, UPT, UPT, UR41, 0xd0, URZ ;  /* 0x000000d029297890 */ /* 0x000fe2000fffe0ff */
[----:B------:R-:W-:Y:S01]  /*3ef0*/  SHF.L.U32 R2, R11, 0x1f, RZ ;  /* 0x0000001f0b027819 */ /* 0x000fe200000006ff */
[----:B------:R-:W-:-:S03]  /*3f00*/  UMOV UR4, 0x40 ;  /* 0x0000004000047882 */ /* 0x000fc60000000000 */
[----:B------:R-:W-:Y:S01]  /*3f10*/  UVIRTCOUNT.DEALLOC.SMPOOL 0x80 ;  /* 0x000000800000784c */ /* 0x000fe20000000000 */
[----:B--2---:R-:W-:Y:S02]  /*3f20*/  ULEA UR8, UR8, UR4, 0x18 ;  /* 0x0000000408087291 */ /* 0x004fe4000f8ec0ff */
[----:B------:R-:W-:-:S07]  /*3f30*/  ULEA UR4, UR45, UR41, 0x3 ;  /* 0x000000292d047291 */ /* 0x000fce000f8e18ff */
[----:B------:R2:W-:Y:S02]  /*3f40*/  @P0 STS.U8 [UR8+0x1c], R0 ;  /* 0x00001c00ff000988 */ /* 0x0005e40008000008 */
[----:B------:R-:W4:Y:S02]  /*3f50*/  SYNCS.PHASECHK.TRANS64.TRYWAIT P0, [UR4], R2 ;  /* 0x00000002ff0075a7 */ /* 0x000f240008001104 */
[----:B--2-4-:R-:W-:Y:S05]  /*3f60*/  @!P0 BRA `(.L_x_71) ;  /* 0x0000005000148947 */ /* 0x014fea0003800000 */
.L_x_162:
[----:B------:R-:W-:-:S04]  /*3f70*/  UIADD3 UR4, UPT, UPT, UR45, 0x1, URZ ;  /* 0x000000012d047890 */ /* 0x000fc8000fffe0ff */
[----:B------:R-:W-:-:S04]  /*3f80*/  UISETP.NE.AND UP0, UPT, UR4, 0x4, UPT ;  /* 0x000000040400788c */ /* 0x000fc8000bf05270 */
[----:B------:R-:W-:Y:S02]  /*3f90*/  USEL UR6, URZ, 0x1, UP0 ;  /* 0x00000001ff067887 */ /* 0x000fe40008000000 */
[----:B------:R-:W-:-:S04]  /*3fa0*/  USEL UR4, UR4, URZ, UP0 ;  /* 0x000000ff04047287 */ /* 0x000fc80008000000 */
[----:B-1----:R-:W-:Y:S01]  /*3fb0*/  ULEA UR5, UR4, UR41, 0x3 ;  /* 0x0000002904057291 */ /* 0x002fe2000f8e18ff */
[----:B--2---:R-:W-:-:S04]  /*3fc0*/  LOP3.LUT R2, R11, UR6, RZ, 0x3c, !PT ;  /* 0x000000060b027c12 */ /* 0x004fc8000f8e3cff */
[----:B------:R-:W-:-:S04]  /*3fd0*/  SHF.L.U32 R3, R2, 0x1f, RZ ;  /* 0x0000001f02037819 */ /* 0x000fc800000006ff */
[----:B------:R-:W1:Y:S02]  /*3fe0*/  SYNCS.PHASECHK.TRANS64.TRYWAIT P0, [UR5], R3 ;  /* 0x00000003ff0075a7 */ /* 0x000e640008001105 */
[----:B-1----:R-:W-:Y:S05]  /*3ff0*/  @!P0 BRA `(.L_x_72) ;  /* 0x0000005000088947 */ /* 0x002fea0003800000 */
.L_x_164:
        /* <DEDUP_REMOVED lines=9> */
.L_x_166:
[----:B------:R-:W-:-:S04]  /*4090*/  UIADD3 UR4, UPT, UPT, UR4, 0x1, URZ ;  /* 0x0000000104047890 */ /* 0x000fc8000fffe0ff */
[----:B------:R-:W-:-:S04]  /*40a0*/  UISETP.NE.AND UP0, UPT, UR4, 0x4, UPT ;  /* 0x000000040400788c */ /* 0x000fc8000bf05270 */
[----:B------:R-:W-:Y:S02]  /*40b0*/  USEL UR5, URZ, 0x1, UP0 ;  /* 0x00000001ff057887 */ /* 0x000fe40008000000 */
[----:B------:R-:W-:-:S04]  /*40c0*/  USEL UR4, UR4, URZ, UP0 ;  /* 0x000000ff04047287 */ /* 0x000fc80008000000 */
[----:B------:R-:W-:Y:S01]  /*40d0*/  ULEA UR4, UR4, UR41, 0x3 ;  /* 0x0000002904047291 */ /* 0x000fe2000f8e18ff */
[----:B------:R-:W-:-:S04]  /*40e0*/  LOP3.LUT R2, R2, UR5, RZ, 0x3c, !PT ;  /* 0x0000000502027c12 */ /* 0x000fc8000f8e3cff */
[----:B------:R-:W-:-:S04]  /*40f0*/  SHF.L.U32 R2, R2, 0x1f, RZ ;  /* 0x0000001f02027819 */ /* 0x000fc800000006ff */
[----:B------:R-:W2:Y:S02]  /*4100*/  SYNCS.PHASECHK.TRANS64.TRYWAIT P0, [UR4], R2 ;  /* 0x00000002ff0075a7 */ /* 0x000ea40008001104 */
[----:B--2---:R-:W-:Y:S05]  /*4110*/  @!P0 BRA `(.L_x_74) ;  /* 0x0000004c00f08947 */ /* 0x004fea0003800000 */
.L_x_168:
[----:B------:R-:W-:Y:S01]  /*4120*/  NOP ;  /* 0x0000000000007918 */ /* 0x000fe20000000000 */
[----:B-1----:R-:W1:Y:S01]  /*4130*/  LDS R0, [UR8+0x14] ;  /* 0x00001408ff007984 */ /* 0x002e620008000800 */
[----:B------:R-:W-:Y:S01]  /*4140*/  ULOP3.LUT UR4, UR65, 0xffff, URZ, 0xc0, !UPT ;  /* 0x0000ffff41047892 */ /* 0x000fe2000f8ec0ff */
[----:B------:R-:W-:Y:S01]  /*4150*/  UMOV UR5, 0xffff ;  /* 0x0000ffff00057882 */ /* 0x000fe20000000000 */
[----:B------:R-:W-:Y:S02]  /*4160*/  UMOV UR6, 0x1 ;  /* 0x0000000100067882 */ /* 0x000fe40000000000 */
[----:B------:R-:W-:-:S04]  /*4170*/  USHF.R.U32.HI UR4, URZ, 0x5, UR4 ;  /* 0x00000005ff047899 */ /* 0x000fc80008011604 */
[----:B------:R-:W-:Y:S02]  /*4180*/  USHF.L.U32 UR5, UR5, UR4, URZ ;  /* 0x0000000405057299 */ /* 0x000fe400080006ff */
[----:B------:R-:W-:-:S04]  /*4190*/  USHF.L.U32 UR4, UR6, UR4, URZ ;  /* 0x0000000406047299 */ /* 0x000fc800080006ff */
[----:B-1----:R-:W-:-:S04]  /*41a0*/  LOP3.LUT R0, R0, UR5, RZ, 0xc0, !PT ;  /* 0x0000000500007c12 */ /* 0x002fc8000f8ec0ff */
[----:B------:R-:W-:-:S13]  /*41b0*/  ISETP.NE.AND P0, PT, R0, UR5, PT ;  /* 0x0000000500007c0c */ /* 0x000fda000bf05270 */
[----:B------:R-:W-:Y:S05]  /*41c0*/  @P0 BRA `(.L_x_75) ;  /* 0x0000000000580947 */ /* 0x000fea0003800000 */
[----:B------:R-:W1:Y:S02]  /*41d0*/  LDS R0, [UR8+0x18] ;  /* 0x00001808ff007984 */ /* 0x000e640008000800 */
[----:B-1----:R-:W-:-:S04]  /*41e0*/  LOP3.LUT R0, R0, UR4, RZ, 0xc0, !PT ;  /* 0x0000000400007c12 */ /* 0x002fc8000f8ec0ff */
[----:B------:R-:W-:-:S13]  /*41f0*/  ISETP.NE.AND P0, PT, R0, UR4, PT ;  /* 0x0000000400007c0c */ /* 0x000fda000bf05270 */
[----:B------:R-:W-:Y:S05]  /*4200*/  @P0 BRA `(.L_x_76) ;  /* 0x00000000003c0947 */ /* 0x000fea0003800000 */
[----:B------:R-:W1:Y:S01]  /*4210*/  S2R R2, SR_LANEID ;  /* 0x0000000000027919 */ /* 0x000e620000000000 */
[----:B------:R-:W-:-:S06]  /*4220*/  ULOP3.LUT UR5, URZ, UR5, URZ, 0x33, !UPT ;  /* 0x00000005ff057292 */ /* 0x000fcc000f8e33ff */
[----:B------:R-:W-:-:S04]  /*4230*/  IMAD.U32 R0, RZ, RZ, UR5 ;  /* 0x00000005ff007e24 */ /* 0x000fc8000f8e00ff */
[----:B------:R2:W4:Y:S02]  /*4240*/  REDUX UR7, R0 ;  /* 0x00000000000773c4 */ /* 0x0005240000000000 */
[----:B------:R1:W-:Y:S01]  /*4250*/  UTCATOMSWS.AND URZ, UR5 ;  /* 0x0000000500ff79e3 */ /* 0x0003e20008000000 */
[----:B--2---:R-:W-:Y:S01]  /*4260*/  LOP3.LUT R0, RZ, UR4, RZ, 0x33, !PT ;  /* 0x00000004ff007c12 */ /* 0x004fe2000f8e33ff */
[----:B------:R-:W-:Y:S02]  /*4270*/  VOTEU.ANY UR4, UPT, PT ;  /* 0x0000000000047886 */ /* 0x000fe400038e0100 */
[----:B------:R-:W-:Y:S02]  /*4280*/  UFLO.U32 UR4, UR4 ;  /* 0x00000004000472bd */ /* 0x000fe400080e0000 */
[----:B------:R-:W2:Y:S04]  /*4290*/  REDUX UR6, R0 ;  /* 0x00000000000673c4 */ /* 0x000ea80000000000 */
[----:B-1----:R-:W-:-:S02]  /*42a0*/  ISETP.EQ.U32.AND P0, PT, R2, UR4, PT ;  /* 0x0000000402007c0c */ /* 0x002fc4000bf02070 */
[----:B----4-:R-:W-:-:S11]  /*42b0*/  MOV R2, UR7 ;  /* 0x0000000700027c02 */ /* 0x010fd60008000f00 */
[----:B------:R1:W-:Y:S01]  /*42c0*/  @P0 ATOMS.AND RZ, [UR8+0x14], R2 ;  /* 0x00001402ffff098c */ /* 0x0003e2000a800008 */
[----:B--2---:R-:W-:-:S05]  /*42d0*/  IMAD.U32 R0, RZ, RZ, UR6 ;  /* 0x00000006ff007e24 */ /* 0x004fca000f8e00ff */
[----:B------:R1:W-:Y:S01]  /*42e0*/  @P0 ATOMS.AND RZ, [UR8+0x18], R0 ;  /* 0x00001800ffff098c */ /* 0x0003e2000a800008 */
[----:B------:R-:W-:Y:S05]  /*42f0*/  BRA `(.L_x_77) ;  /* 0x0000000000147947 */ /* 0x000fea0003800000 */
.L_x_76:
[----:B------:R-:W-:Y:S02]  /*4300*/  MOV R2, 0x4320 ;  /* 0x0000432000027802 */ /* 0x000fe40000000f00 */
[----:B---3-5:R-:W-:Y:S05]  /*4310*/  CALL.REL.NOINC `($__internal_0_$__cuda_sm10x_tcgen05_guardrail_trap_col_being_dealloced_not_returned_by_alloc) ;  /* 0x0000005000d87944 */ /* 0x028fea0003c00000 */
[----:B------:R-:W-:Y:S05]  /*4320*/  BRA `(.L_x_77) ;  /* 0x0000000000087947 */ /* 0x000fea0003800000 */
.L_x_75:
[----:B------:R-:W-:Y:S02]  /*4330*/  MOV R2, 0x4350 ;  /* 0x0000435000027802 */ /* 0x000fe40000000f00 */
[----:B---3-5:R-:W-:Y:S05]  /*4340*/  CALL.REL.NOINC `($__internal_2_$__cuda_sm10x_tcgen05_guardrail_trap_unallocated_columns_being_dealloced) ;  /* 0x0000005000e47944 */ /* 0x028fea0003c00000 */
.L_x_77:
[----:B------:R-:W-:Y:S01]  /*4350*/  NOP ;  /* 0x0000000000007918 */ /* 0x000fe20000000000 */
[----:B------:R-:W-:Y:S05]  /*4360*/  EXIT ;  /* 0x000000000000794d */ /* 0x000fea0003800000 */
.L_x_59:
[----:B------:R-:W-:-:S09]  /*4370*/  UISETP.NE.OR UP0, UPT, UR17, 0x3, !UP3 ;  /* 0x000000031100788c */ /* 0x000fd2000df05670 */
[----:B------:R-:W-:Y:S05]  /*4380*/  BRA.U UP0, `(.L_x_78) ;  /* 0x0000001100547547 */ /* 0x000fea000b800000 */
[----:B------:R-:W2:Y:S01]  /*4390*/  LDCU UR31, c[0x0][0x370] ;  /* 0x00006e00ff1f77ac */ /* 0x000ea20008000800 */
[----:B------:R-:W3:Y:S01]  /*43a0*/  LDC.64 R16, c[0x0][0x348] ;  /* 0x0000d200ff107b82 */ /* 0x000ee20000000a00 */
[----:B------:R-:W-:Y:S02]  /*43b0*/  HFMA2 R13, -RZ, RZ, 0, 0 ;  /* 0x00000000ff0d7431 */ /* 0x000fe400000001ff */
[----:B------:R-:W-:Y:S01]  /*43c0*/  IMAD.MOV.U32 R15, RZ, RZ, 0x1 ;  /* 0x00000001ff0f7424 */ /* 0x000fe200078e00ff */
[----:B------:R-:W2:Y:S01]  /*43d0*/  LDCU.128 UR44, c[0x0][0xb10] ;  /* 0x00016200ff2c77ac */ /* 0x000ea20008000c00 */
[----:B------:R-:W-:Y:S01]  /*43e0*/  IMAD.MOV.U32 R14, RZ, RZ, RZ ;  /* 0x000000ffff0e7224 */ /* 0x000fe200078e00ff */
[----:B------:R-:W-:Y:S01]  /*43f0*/  MOV R7, 0x1000 ;  /* 0x0000100000077802 */ /* 0x000fe20000000f00 */
[----:B------:R-:W4:Y:S01]  /*4400*/  LDCU UR30, c[0x0][0x374] ;  /* 0x00006e80ff1e77ac */ /* 0x000f220008000800 */
[----:B------:R-:W1:Y:S01]  /*4410*/  LDC.64 R2, c[0x0][0x888] ;  /* 0x00022200ff027b82 */ /* 0x000e620000000a00 */
[----:B------:R-:W4:Y:S01]  /*4420*/  LDCU UR15, c[0x0][0xb0c] ;  /* 0x00016180ff0f77ac */ /* 0x000f220008000800 */
[----:B------:R-:W3:Y:S06]  /*4430*/  LDCU UR41, c[0x0][0xb20] ;  /* 0x00016400ff2977ac */ /* 0x000eec0008000800 */
[----:B------:R-:W1:Y:S01]  /*4440*/  LDC.64 R4, c[0x0][0x890] ;  /* 0x00022400ff047b82 */ /* 0x000e620000000a00 */
[----:B------:R-:W3:Y:S01]  /*4450*/  LDCU UR4, c[0x0][0xb30] ;  /* 0x00016600ff0477ac */ /* 0x000ee20008000800 */
[----:B------:R-:W-:Y:S01]  /*4460*/  UMOV UR21, 0x400 ;  /* 0x0000040000157882 */ /* 0x000fe20000000000 */
[----:B--2---:R-:W-:-:S02]  /*4470*/  UIMAD.WIDE.U32 UR6, UR31, UR44, URZ ;  /* 0x0000002c1f0672a5 */ /* 0x004fc4000f8e00ff */
[----:B----4-:R-:W-:Y:S02]  /*4480*/  UIMAD.WIDE.U32 UR8, UR30, UR47, URZ ;  /* 0x0000002f1e0872a5 */ /* 0x010fe4000f8e00ff */
[----:B------:R-:W-:Y:S02]  /*4490*/  ULEA UR21, UR52, UR21, 0x18 ;  /* 0x0000001534157291 */ /* 0x000fe4000f8ec0ff */
[----:B------:R-:W-:Y:S02]  /*44a0*/  UPLOP3.LUT UP3, UPT, UPT, UPT, UPT, 0x40, 0x4 ;  /* 0x000000000004789c */ /* 0x000fe40003f6e870 */
[----:B------:R-:W-:Y:S01]  /*44b0*/  UIADD3 UR37, UPT, UPT, UR21, 0x58, URZ ;  /* 0x0000005815257890 */ /* 0x000fe2000fffe0ff */
[----:B------:R-:W-:Y:S01]  /*44c0*/  UMOV UR6, UR7 ;  /* 0x0000000700067c82 */ /* 0x000fe20008000000 */
[----:B------:R-:W-:Y:S01]  /*44d0*/  UMOV UR38, UR9 ;  /* 0x0000000900267c82 */ /* 0x000fe20008000000 */
[----:B------:R-:W-:Y:S02]  /*44e0*/  UISETP.GE.AND UP0, UPT, UR42, 0x1, UPT ;  /* 0x000000012a00788c */ /* 0x000fe4000bf06270 */
[----:B------:R-:W-:Y:S01]  /*44f0*/  UISETP.NE.AND UP4, UPT, UR42, 0x1, UPT ;  /* 0x000000012a00788c */ /* 0x000fe2000bf85270 */
[----:B------:R-:W2:Y:S01]  /*4500*/  LDCU.64 UR22, c[0x0][0xb28] ;  /* 0x00016500ff1677ac */ /* 0x000ea20008000a00 */
[----:B------:R-:W-:-:S02]  /*4510*/  UISETP.NE.AND UP6, UPT, UR15, 0x1, UPT ;  /* 0x000000010f00788c */ /* 0x000fc4000bfc5270 */
[----:B------:R-:W-:Y:S02]  /*4520*/  UISETP.NE.AND UP5, UPT, UR46, 0x1, UPT ;  /* 0x000000012e00788c */ /* 0x000fe4000bfa5270 */
[----:B------:R-:W-:Y:S02]  /*4530*/  UIADD3 UR33, UPT, UPT, UR21, 0x40, URZ ;  /* 0x0000004015217890 */ /* 0x000fe4000fffe0ff */
[----:B------:R-:W-:Y:S02]  /*4540*/  UIADD3 UR25, UPT, UPT, UR21, 0x48, URZ ;  /* 0x0000004815197890 */ /* 0x000fe4000fffe0ff */
[----:B------:R-:W-:Y:S02]  /*4550*/  UIADD3 UR17, UPT, UPT, UR21, 0x50, URZ ;  /* 0x0000005015117890 */ /* 0x000fe4000fffe0ff */
[----:B------:R-:W-:Y:S02]  /*4560*/  UPRMT UR37, UR52, 0x654, UR37 ;  /* 0x0000065434257896 */ /* 0x000fe40008000025 */
[----:B------:R-:W-:-:S02]  /*4570*/  USHF.R.U32.HI UR39, URZ, UR45, UR6 ;  /* 0x0000002dff277299 */ /* 0x000fc40008011606 */
[----:B---3--:R-:W-:Y:S02]  /*4580*/  USHF.R.U32.HI UR38, URZ, UR41, UR38 ;  /* 0x00000029ff267299 */ /* 0x008fe40008011626 */
[----:B------:R-:W-:-:S11]  /*4590*/  UISETP.NE.AND UP2, UPT, UR4, 0x1, UPT ;  /* 0x000000010400788c */ /* 0x000fd6000bf45270 */
.L_x_89:
[C---:B------:R-:W-:Y:S02]  /*45a0*/  LEA R12, R14.reuse, UR21, 0x3 ;  /* 0x000000150e0c7c11 */ /* 0x040fe4000f8e18ff */
[----:B------:R-:W-:Y:S02]  /*45b0*/  SHF.L.U32 R0, R13, 0x1f, RZ ;  /* 0x0000001f0d007819 */ /* 0x000fe400000006ff */
[----:B------:R-:W-:Y:S02]  /*45c0*/  LEA R8, R14, UR21, 0x4 ;  /* 0x000000150e087c11 */ /* 0x000fe4000f8e20ff */
[----:B---3--:R-:W3:Y:S02]  /*45d0*/  SYNCS.PHASECHK.TRANS64.TRYWAIT P0, [R12+URZ+0x90], R0 ;  /* 0x000090000c0075a7 */ /* 0x008ee400080011ff */
[----:B---3--:R-:W-:Y:S05]  /*45e0*/  @!P0 BRA `(.L_x_79) ;  /* 0x0000004800d48947 */ /* 0x008fea0003800000 */
.L_x_169:
        /* <DEDUP_REMOVED lines=8> */
[----:B----4-:R-:W-:Y:S11]  /*4670*/  LOP3.LUT P0, RZ, R10, 0x1, RZ, 0xc0, !PT ;  /* 0x000000010aff7812 */ /* 0x010ff6000780c0ff */
[----:B------:R-:W-:Y:S02]  /*4680*/  @!UPT UIADD3 URZ, UPT, UPT, URZ, URZ, URZ ;  /* 0x000000fffffff290 */ /* 0x000fe4000fffe0ff */
[----:B-1----:R-:W-:Y:S01]  /*4690*/  VOTEU.ANY UP1, P0 ;  /* 0x0000000000ff7886 */ /* 0x002fe20000020100 */
[----:B------:R-:W-:Y:S11]  /*46a0*/  PLOP3.LUT P0, PT, PT, PT, UP1, 0x80, 0x8 ;  /* 0x000000000008781c */ /* 0x000ff60003f0f018 */
[----:B------:R-:W-:Y:S02]  /*46b0*/  @!UPT UIADD3 URZ, UPT, UPT, URZ, URZ, URZ ;  /* 0x000000fffffff290 */ /* 0x000fe4000fffe0ff */
[----:B---3--:R-:W-:Y:S02]  /*46c0*/  @P0 SHF.R.U32.HI R0, RZ, 0x10, R9 ;  /* 0x00000010ff000819 */ /* 0x008fe40000011609 */
[----:B------:R-:W-:Y:S02]  /*46d0*/  @P0 MOV R6, R8 ;  /* 0x0000000800060202 */ /* 0x000fe40000000f00 */
[----:B------:R-:W-:Y:S01]  /*46e0*/  @P0 R2UR UR4, R0 ;  /* 0x00000000000402ca */ /* 0x000fe200000e0000 */
[----:B------:R-:W-:Y:S01]  /*46f0*/  VIADD R0, R12, 0xa0 ;  /* 0x000000a00c007836 */ /* 0x000fe20000000000 */
[----:B------:R-:W-:Y:S02]  /*4700*/  @P0 LOP3.LUT R8, R9, 0xffff, RZ, 0xc0, !PT ;  /* 0x0000ffff09080812 */ /* 0x000fe400078ec0ff */
[----:B------:R-:W-:Y:S02]  /*4710*/  @P0 R2UR UR6, R6 ;  /* 0x00000000060602ca */ /* 0x000fe400000e0000 */
[----:B------:R-:W-:Y:S02]  /*4720*/  PRMT R0, RZ, 0x654, R0 ;  /* 0x00000654ff007816 */ /* 0x000fe40000000000 */
[----:B------:R-:W-:Y:S02]  /*4730*/  @P0 R2UR UR5, R8 ;  /* 0x00000000080502ca */ /* 0x000fe400000e0000 */
[----:B------:R1:W-:Y:S03]  /*4740*/  SYNCS.ARRIVE.TRANS64.RED.A1T0 RZ, [R0+URZ], RZ ;  /* 0x000000ff00ff79a7 */ /* 0x0003e600081004ff */
[----:B------:R-:W-:Y:S04]  /*4750*/  @UP1 UMOV UR29, UR4 ;  /* 0x00000004001d1c82 */ /* 0x000fe80008000000 */
[----:B------:R-:W-:Y:S04]  /*4760*/  @UP1 UMOV UR14, UR6 ;  /* 0x00000006000e1c82 */ /* 0x000fe80008000000 */
[----:B------:R-:W-:Y:S01]  /*4770*/  @UP1 UMOV UR13, UR5 ;  /* 0x00000005000d1c82 */ /* 0x000fe20008000000 */
[----:B------:R-:W-:Y:S05]  /*4780*/  BRA.U !UP0, `(.L_x_80) ;  /* 0x0000000108a47547 */ /* 0x000fea000b800000 */
[----:B------:R-:W-:Y:S02]  /*4790*/  UIMAD.WIDE.U32 UR18, UR13, UR47, URZ ;  /* 0x0000002f0d1272a5 */ /* 0x000fe4000f8e00ff */
[----:B------:R-:W-:Y:S02]  /*47a0*/  UIMAD.WIDE.U32 UR26, UR14, UR44, URZ ;  /* 0x0000002c0e1a72a5 */ /* 0x000fe4000f8e00ff */
[----:B------:R-:W-:Y:S02]  /*47b0*/  USEL UR4, UR30, UR38, !UP5 ;  /* 0x000000261e047287 */ /* 0x000fe4000e800000 */
[----:B------:R-:W-:Y:S02]  /*47c0*/  USEL UR7, UR31, UR39, !UP6 ;  /* 0x000000271f077287 */ /* 0x000fe4000f000000 */
[----:B--2---:R-:W-:Y:S02]  /*47d0*/  UIMAD.WIDE.U32 UR8, UR4, UR22, URZ ;  /* 0x00000016040872a5 */ /* 0x004fe4000f8e00ff */
[----:B------:R-:W-:Y:S01]  /*47e0*/  UIMAD.WIDE.U32 UR10, UR7, UR22, URZ ;  /* 0x00000016070a72a5 */ /* 0x000fe2000f8e00ff */
[----:B------:R-:W-:Y:S02]  /*47f0*/  UMOV UR5, UR19 ;  /* 0x0000001300057c82 */ /* 0x000fe40008000000 */
[----:B------:R-:W-:Y:S03]  /*4800*/  USHF.R.U32.HI UR6, URZ, UR41, UR5 ;  /* 0x00000029ff067299 */ /* 0x000fe60008011605 */
[----:B------:R-:W-:Y:S01]  /*4810*/  UMOV UR5, UR27 ;  /* 0x0000001b00057c82 */ /* 0x000fe20008000000 */
[----:B------:R-:W-:Y:S02]  /*4820*/  USEL UR6, UR13, UR6, !UP5 ;  /* 0x000000060d067287 */ /* 0x000fe4000e800000 */
[----:B------:R-:W-:Y:S03]  /*4830*/  USHF.R.U32.HI UR12, URZ, UR45, UR5 ;  /* 0x0000002dff0c7299 */ /* 0x000fe60008011605 */
[----:B------:R-:W-:Y:S02]  /*4840*/  UMOV UR5, UR9 ;  /* 0x0000000900057c82 */ /* 0x000fe40008000000 */
[----:B------:R-:W-:Y:S03]  /*4850*/  @UP4 USHF.R.U32.HI UR4, URZ, UR23, UR5 ;  /* 0x00000017ff044299 */ /* 0x000fe60008011605 */
[----:B------:R-:W-:Y:S01]  /*4860*/  UMOV UR5, UR11 ;  /* 0x0000000b00057c82 */ /* 0x000fe20008000000 */
[----:B------:R-:W-:Y:S02]  /*4870*/  UIMAD UR4, UR42, UR4, URZ ;  /* 0x000000042a0472a4 */ /* 0x000fe4000f8e02ff */
[----:B------:R-:W-:Y:S02]  /*4880*/  @UP4 USHF.R.U32.HI UR7, URZ, UR23, UR5 ;  /* 0x00000017ff074299 */ /* 0x000fe40008011605 */
[----:B------:R-:W-:Y:S02]  /*4890*/  UIMAD.WIDE.U32 UR10, UR6, UR22, URZ ;  /* 0x00000016060a72a5 */ /* 0x000fe4000f8e00ff */
[----:B------:R-:W-:Y:S02]  /*48a0*/  USEL UR5, UR14, UR12, !UP6 ;  /* 0x0000000c0e057287 */ /* 0x000fe4000f000000 */
[----:B------:R-:W-:Y:S02]  /*48b0*/  UIMAD UR8, UR42, UR7, URZ ;  /* 0x000000072a0872a4 */ /* 0x000fe4000f8e02ff */
[----:B------:R-:W-:Y:S03]  /*48c0*/  UISETP.GE.AND UP0, UPT, UR6, UR4, UPT ;  /* 0x000000040600728c */ /* 0x000fe6000bf06270 */
[----:B------:R-:W-:Y:S01]  /*48d0*/  UMOV UR4, UR11 ;  /* 0x0000000b00047c82 */ /* 0x000fe20008000000 */
[----:B------:R-:W-:Y:S02]  /*48e0*/  UISETP.GE.OR UP0, UPT, UR5, UR8, UP0 ;  /* 0x000000080500728c */ /* 0x000fe40008706670 */
[----:B------:R-:W-:Y:S02]  /*48f0*/  USHF.R.U32.HI UR4, URZ, UR23, UR4 ;  /* 0x00000017ff047299 */ /* 0x000fe40008011604 */
[----:B------:R-:W-:Y:S02]  /*4900*/  UIMAD.WIDE.U32 UR8, UR5, UR22, URZ ;  /* 0x00000016050872a5 */ /* 0x000fe4000f8e00ff */
[----:B------:R-:W-:Y:S04]  /*4910*/  USEL UR10, UR6, UR4, !UP4 ;  /* 0x00000004060a7287 */ /* 0x000fe8000e000000 */
[----:B------:R-:W-:Y:S01]  /*4920*/  UIADD3 UR11, UPT, UPT, -UR10, URZ, URZ ;  /* 0x000000ff0a0b7290 */ /* 0x000fe2000fffe1ff */
[----:B------:R-:W-:Y:S02]  /*4930*/  @!UP0 UMOV UR4, UR9 ;  /* 0x0000000900048c82 */ /* 0x000fe40008000000 */
[----:B------:R-:W-:Y:S02]  /*4940*/  @!UP0 USHF.R.U32.HI UR4, URZ, UR23, UR4 ;  /* 0x00000017ff048299 */ /* 0x000fe40008011604 */
[----:B------:R-:W-:Y:S02]  /*4950*/  UIMAD UR8, UR42, UR11, UR6 ;  /* 0x0000000b2a0872a4 */ /* 0x000fe4000f8e0206 */
[----:B------:R-:W-:Y:S04]  /*4960*/  @!UP0 USEL UR4, UR5, UR4, !UP4 ;  /* 0x0000000405048287 */ /* 0x000fe8000e000000 */
[----:B------:R-:W-:Y:S02]  /*4970*/  @!UP0 UIMAD UR8, UR7, UR8, UR4 ;  /* 0x00000008070882a4 */ /* 0x000fe4000f8e0204 */
[----:B------:R-:W-:Y:S02]  /*4980*/  @!UP0 UIADD3 UR9, UPT, UPT, UR10, -UR4, URZ ;  /* 0x800000040a098290 */ /* 0x000fe4000fffe0ff */
[----:B------:R-:W-:Y:S02]  /*4990*/  UIADD3 UR4, UPT, UPT, -UR5, URZ, URZ ;  /* 0x000000ff05047290 */ /* 0x000fe4000fffe1ff */
[----:B------:R-:W-:Y:S02]  /*49a0*/  UIADD3 UR7, UPT, UPT, -UR6, URZ, URZ ;  /* 0x000000ff06077290 */ /* 0x000fe4000fffe1ff */
[----:B------:R-:W-:Y:S02]  /*49b0*/  @!UP0 UIMAD UR6, UR9, UR42, UR5 ;  /* 0x0000002a090682a4 */ /* 0x000fe4000f8e0205 */
[----:B------:R-:W-:Y:S02]  /*49c0*/  UIMAD UR14, UR15, UR4, UR14 ;  /* 0x000000040f0e72a4 */ /* 0x000fe4000f8e020e */
[----:B------:R-:W-:Y:S01]  /*49d0*/  UIMAD UR13, UR46, UR7, UR13 ;  /* 0x000000072e0d72a4 */ /* 0x000fe2000f8e020d */
[----:B------:R-:W-:Y:S02]  /*49e0*/  @!UP0 UMOV UR5, UR8 ;  /* 0x0000000800058c82 */ /* 0x000fe40008000000 */
[----:B------:R-:W-:Y:S02]  /*49f0*/  UIMAD UR14, UR5, UR15, UR14 ;  /* 0x0000000f050e72a4 */ /* 0x000fe4000f8e020e */
[----:B------:R-:W-:Y:S11]  /*4a00*/  UIMAD UR13, UR6, UR46, UR13 ;  /* 0x0000002e060d72a4 */ /* 0x000ff6000f8e020d */
[----:B------:R-:W-:Y:S01]  /*4a10*/  @!UPT UIADD3 URZ, UPT, UPT, URZ, URZ, URZ ;  /* 0x000000fffffff290 */ /* 0x000fe2000fffe0ff */
.L_x_80:
[----:B------:R-:W3:Y:S01]  /*4a20*/  @!UP2 LDCU.128 UR8, c[0x0][0xb10] ;  /* 0x00016200ff08a7ac */ /* 0x000ee20008000c00 */
[C---:B------:R-:W-:Y:S02]  /*4a30*/  ISETP.NE.U32.AND P1, PT, R4.reuse, RZ, PT ;  /* 0x000000ff0400720c */ /* 0x040fe40003f25070 */
[----:B------:R-:W-:Y:S02]  /*4a40*/  ISETP.NE.U32.AND P0, PT, R4, RZ, PT ;  /* 0x000000ff0400720c */ /* 0x000fe40003f05070 */
[C---:B------:R-:W-:Y:S02]  /*4a50*/  ISETP.NE.AND.EX P1, PT, R5.reuse, RZ, PT, P1 ;  /* 0x000000ff0500720c */ /* 0x040fe40003f25310 */
[----:B------:R-:W-:Y:S01]  /*4a60*/  ISETP.NE.AND.EX P0, PT, R5, RZ, PT, P0 ;  /* 0x000000ff0500720c */ /* 0x000fe20003f05300 */
[----:B------:R-:W4:Y:S01]  /*4a70*/  @!UP2 LDCU UR5, c[0x0][0xb0c] ;  /* 0x00016180ff05a7ac */ /* 0x000f220008000800 */
[----:B------:R-:W-:Y:S01]  /*4a80*/  SHF.L.U32 R9, R15, 0x1f, RZ ;  /* 0x0000001f0f097819 */ /* 0x000fe200000006ff */
[----:B------:R-:W-:Y:S02]  /*4a90*/  USHF.L.U32 UR35, UR16, 0x6, URZ ;  /* 0x0000000610237899 */ /* 0x000fe400080006ff */
[----:B------:R-:W-:Y:S02]  /*4aa0*/  USHF.L.U32 UR34, UR20, 0x7, URZ ;  /* 0x0000000714227899 */ /* 0x000fe400080006ff */
[----:B---3--:R-:W-:Y:S07]  /*4ab0*/  UIMAD.WIDE.U32 UR6, UR14, UR8, URZ ;  /* 0x000000080e0672a5 */ /* 0x008fee000f8e00ff */
[----:B------:R-:W-:Y:S01]  /*4ac0*/  @!UP2 UMOV UR4, UR7 ;  /* 0x000000070004ac82 */ /* 0x000fe20008000000 */
[----:B----4-:R-:W-:Y:S02]  /*4ad0*/  @!UP2 UISETP.NE.AND UP0, UPT, UR5, 0x1, UPT ;  /* 0x000000010500a88c */ /* 0x010fe4000bf05270 */
[----:B------:R-:W-:Y:S02]  /*4ae0*/  @!UP2 USHF.R.U32.HI UR4, URZ, UR9, UR4 ;  /* 0x00000009ff04a299 */ /* 0x000fe40008011604 */
[----:B------:R-:W-:Y:S02]  /*4af0*/  UIMAD.WIDE.U32 UR6, UR13, UR11, URZ ;  /* 0x0000000b0d0672a5 */ /* 0x000fe4000f8e00ff */
[----:B------:R-:W-:Y:S02]  /*4b00*/  @!UP2 USEL UR8, UR14, UR4, !UP0 ;  /* 0x000000040e08a287 */ /* 0x000fe4000c000000 */
[----:B------:R-:W-:Y:S03]  /*4b10*/  @!UP2 UISETP.NE.AND UP0, UPT, UR10, 0x1, UPT ;  /* 0x000000010a00a88c */ /* 0x000fe6000bf05270 */
[----:B------:R-:W-:Y:S02]  /*4b20*/  @!UP2 UMOV UR6, UR7 ;  /* 0x000000070006ac82 */ /* 0x000fe40008000000 */
[----:B------:R-:W3:Y:S02]  /*4b30*/  @!UP2 LDCU UR4, c[0x0][0xb20] ;  /* 0x00016400ff04a7ac */ /* 0x000ee40008000800 */
[----:B---3--:R-:W-:Y:S04]  /*4b40*/  @!UP2 USHF.R.U32.HI UR6, URZ, UR4, UR6 ;  /* 0x00000004ff06a299 */ /* 0x008fe80008011606 */
[----:B------:R-:W-:Y:S04]  /*4b50*/  @!UP2 USEL UR6, UR13, UR6, !UP0 ;  /* 0x000000060d06a287 */ /* 0x000fe8000c000000 */
[----:B------:R-:W-:Y:S02]  /*4b60*/  @!UP2 UIADD3 UR4, UPT, UPT, -UR8, UR6, URZ ;  /* 0x000000060804a290 */ /* 0x000fe4000fffe1ff */
[----:B------:R-:W-:Y:S02]  /*4b70*/  @!UP2 UIADD3 UR6, UPT, UPT, UR8, -UR6, URZ ;  /* 0x800000060806a290 */ /* 0x000fe4000fffe0ff */
[----:B------:R-:W-:Y:S02]  /*4b80*/  @!UP2 UIMAD UR14, UR4, UR5, UR14 ;  /* 0x00000005040ea2a4 */ /* 0x000fe4000f8e020e */
[----:B------:R-:W-:Y:S01]  /*4b90*/  @!UP2 UIMAD UR13, UR6, UR10, UR13 ;  /* 0x0000000a060da2a4 */ /* 0x000fe2000f8e020d */
[----:B------:R-:W-:Y:S11]  /*4ba0*/  BRA.U UP3, `(.L_x_81) ;  /* 0x0000000103107547 */ /* 0x000ff6000b800000 */
[----:B------:R-:W-:Y:S04]  /*4bb0*/  MOV R6, UR40 ;  /* 0x0000002800067c02 */ /* 0x000fe80008000f00 */
[----:B------:R-:W-:Y:S04]  /*4bc0*/  SHF.L.U32 R6, R6, 0x1f, RZ ;  /* 0x0000001f06067819 */ /* 0x000fe800000006ff */
[----:B------:R-:W3:Y:S02]  /*4bd0*/  SYNCS.PHASECHK.TRANS64.TRYWAIT P2, [UR21+0x88], R6 ;  /* 0x00008806ff0075a7 */ /* 0x000ee40008041115 */
[----:B---3--:R-:W-:Y:S05]  /*4be0*/  @!P2 BRA `(.L_x_82) ;  /* 0x000000440068a947 */ /* 0x008fea0003800000 */
.L_x_81:
[----:B------:R-:W-:Y:S05]  /*4bf0*/  @!P1 BRA `(.L_x_83) ;  /* 0x0000000000309947 */ /* 0x000fea0003800000 */
[----:B------:R-:W-:Y:S01]  /*4c00*/  ISETP.NE.U32.AND P1, PT, R2, RZ, PT ;  /* 0x000000ff0200720c */ /* 0x000fe20003f25070 */
[----:B------:R-:W3:Y:S01]  /*4c10*/  LDCU.64 UR4, c[0x0][0x358] ;  /* 0x00006b00ff0477ac */ /* 0x000ee20008000a00 */
[----:B------:R-:W-:Y:S02]  /*4c20*/  IMAD.MOV.U32 R45, RZ, RZ, 0x1 ;  /* 0x00000001ff2d7424 */ /* 0x000fe400078e00ff */
[----:B------:R-:W-:Y:S11]  /*4c30*/  ISETP.NE.AND.EX P1, PT, R3, RZ, PT, P1 ;  /* 0x000000ff0300720c */ /* 0x000ff60003f25310 */
[----:B------:R-:W-:Y:S02]  /*4c40*/  @!UPT UIADD3 URZ, UPT, UPT, URZ, URZ, URZ ;  /* 0x000000fffffff290 */ /* 0x000fe4000fffe0ff */
[----:B------:R-:W4:Y:S01]  /*4c50*/  @P1 LDC.64 R10, c[0x0][0x888] ;  /* 0x00022200ff0a1b82 */ /* 0x000f220000000a00 */
[----:B-1----:R-:W-:Y:S04]  /*4c60*/  @P1 IMAD R0, R4, UR36, RZ ;  /* 0x0000002404001c24 */ /* 0x002fe8000f8e02ff */
[----:B----4-:R-:W-:Y:S04]  /*4c70*/  @P1 IMAD.WIDE R10, R0, 0x4, R10 ;  /* 0x00000004000a1825 */ /* 0x010fe800078e020a */
[----:B------:R-:W-:Y:S01]  /*4c80*/  HFMA2 R0, -RZ, RZ, 0, 5.9604644775390625e-08 ;  /* 0x00000001ff007431 */ /* 0x000fe200000001ff */
[----:B---3-5:R3:W5:Y:S04]  /*4c90*/  @P1 LDG.E R27, desc[UR4][R10.64] ;  /* 0x000000040a1b1981 */ /* 0x028768000c1e1900 */
[----:B------:R-:W-:Y:S01]  /*4ca0*/  @!P1 PRMT R45, R0, 0x7610, R45 ;  /* 0x00007610002d9816 */ /* 0x000fe2000000002d */
[----:B---3--:R-:W4:Y:S06]  /*4cb0*/  @!P1 LDC R27, c[0x0][0x880] ;  /* 0x00022000ff1b9b82 */ /* 0x008f2c0000000800 */
.L_x_83:
[----:B----45:R-:W-:Y:S01]  /*4cc0*/  @!P0 FSETP.EQ.AND P1, PT, R27, RZ, PT ;  /* 0x000000ff1b00820b */ /* 0x030fe20003f22000 */
[----:B------:R-:W-:Y:S01]  /*4cd0*/  @!UPT UIADD3 URZ, UPT, UPT, URZ, URZ, URZ ;  /* 0x000000fffffff290 */ /* 0x000fe2000fffe0ff */
[----:B------:R-:W-:Y:S11]  /*4ce0*/  @!P0 BRA `(.L_x_84) ;  /* 0x0000000000188947 */ /* 0x000ff60003800000 */
[----:B------:R-:W-:Y:S02]  /*4cf0*/  LOP3.LUT P0, RZ, R45, 0xff, RZ, 0xc0, !PT ;  /* 0x000000ff2dff7812 */ /* 0x000fe4000780c0ff */
[----:B------:R-:W-:Y:S04]  /*4d00*/  ISETP.NE.U32.AND P1, PT, R2, RZ, PT ;  /* 0x000000ff0200720c */ /* 0x000fe80003f25070 */
[----:B------:R-:W-:Y:S04]  /*4d10*/  ISETP.NE.AND.EX P1, PT, R3, RZ, PT, P1 ;  /* 0x000000ff0300720c */ /* 0x000fe80003f25310 */
[----:B------:R-:W-:Y:S03]  /*4d20*/  PLOP3.LUT P1, PT, P1, PT, PT, 0x8, 0x80 ;  /* 0x000000000080781c */ /* 0x000fe60000f2e170 */
[----:B------:R-:W-:Y:S11]  /*4d30*/  @P0 FSETP.EQ.AND P1, PT, R27, RZ, PT ;  /* 0x000000ff1b00020b */ /* 0x000ff60003f22000 */
[----:B------:R-:W-:Y:S02]  /*4d40*/  @!UPT UIADD3 URZ, UPT, UPT, URZ, URZ, URZ ;  /* 0x000000fffffff290 */ /* 0x000fe4000fffe0ff */
.L_x_84:
[----:B------:R-:W3:Y:S01]  /*4d50*/  SYNCS.PHASECHK.TRANS64.TRYWAIT P2, [UR21+0x60], R9 ;  /* 0x00006009ff0075a7 */ /* 0x000ee20008041115 */
[----:B------:R-:W-:Y:S04]  /*4d60*/  ELECT P0, URZ, PT ;  /* 0x0000000000ff782f */ /* 0x000fe80003800000 */
[----:B------:R-:W-:Y:S11]  /*4d70*/  PLOP3.LUT P1, PT, P1, P0, PT, 0xf2, 0x2f ;  /* 0x00000000002f781c */ /* 0x000ff60000f21e72 */
[----:B------:R-:W-:Y:S02]  /*4d80*/  @!UPT UIADD3 URZ, UPT, UPT, URZ, URZ, URZ ;  /* 0x000000fffffff290 */ /* 0x000fe4000fffe0ff */
[----:B------:R-:W-:Y:S05]  /*4d90*/  @!P1 IADD3 R8, P0, PT, R16, 0x580, RZ ;  /* 0x0000058010089810 */ /* 0x000fea0007f1e0ff */
[----:B-1----:R-:W-:Y:S01]  /*4da0*/  @!P1 IMAD.X R6, RZ, RZ, R17, P0 ;  /* 0x000000ffff069224 */ /* 0x002fe200000e0611 */
[----:B---3--:R-:W-:Y:S07]  /*4db0*/  @!P2 BRA `(.L_x_85) ;  /* 0x00000044000ca947 */ /* 0x008fee0003800000 */
.L_x_172:
[----:B------:R-:W-:Y:S01]  /*4dc0*/  @!P1 R2UR UR5, R8 ;  /* 0x00000000080592ca */ /* 0x000fe200000e0000 */
[----:B------:R-:W-:Y:S01]  /*4dd0*/  VOTEU.ALL UP0, P1 ;  /* 0x0000000000ff7886 */ /* 0x000fe20000800000 */
[----:B------:R-:W-:Y:S01]  /*4de0*/  @!P1 R2UR UR4, R6 ;  /* 0x00000000060492ca */ /* 0x000fe200000e0000 */
[----:B-1----:R-:W-:Y:S01]  /*4df0*/  @!P1 IMAD.MOV.U32 R0, RZ, RZ, 0x1000 ;  /* 0x00001000ff009424 */ /* 0x002fe200078e00ff */
[----:B------:R-:W-:Y:S01]  /*4e00*/  UMOV UR8, 0x0 ;  /* 0x0000000000087882 */ /* 0x000fe20000000000 */
[----:B------:R-:W-:Y:S01]  /*4e10*/  UMOV UR9, 0x10000000 ;  /* 0x1000000000097882 */ /* 0x000fe20000000000 */
[----:B------:R-:W-:Y:S01]  /*4e20*/  @!UP0 UIADD3 UR32, UPT, UPT, UR21, 0x200, URZ ;  /* 0x0000020015208890 */ /* 0x000fe2000fffe0ff */
[----:B------:R-:W-:Y:S01]  /*4e30*/  @!P1 IADD3 R8, P0, PT, R16, 0x580, RZ ;  /* 0x0000058010089810 */ /* 0x000fe20007f1e0ff */
[----:B------:R-:W-:Y:S01]  /*4e40*/  VOTEU.ALL UP0, P1 ;  /* 0x0000000000ff7886 */ /* 0x000fe20000800000 */
[----:B------:R-:W-:Y:S03]  /*4e50*/  UPRMT UR6, UR52, 0x654, UR33 ;  /* 0x0000065434067896 */ /* 0x000fe60008000021 */
[----:B------:R-:W-:Y:S02]  /*4e60*/  @!P1 IMAD.X R6, RZ, RZ, R17, P0 ;  /* 0x000000ffff069224 */ /* 0x000fe400000e0611 */
[----:B------:R-:W-:Y:S02]  /*4e70*/  IMAD.U32 R10, RZ, RZ, UR5 ;  /* 0x00000005ff0a7e24 */ /* 0x000fe4000f8e00ff */
[----:B------:R-:W-:Y:S03]  /*4e80*/  IMAD.U32 R11, RZ, RZ, UR4 ;  /* 0x00000004ff0b7e24 */ /* 0x000fe6000f8e00ff */
[----:B------:R-:W-:Y:S02]  /*4e90*/  @!P1 R2UR UR4, R10 ;  /* 0x000000000a0492ca */ /* 0x000fe400000e0000 */
[----:B------:R-:W-:Y:S11]  /*4ea0*/  @!P1 R2UR UR5, R11 ;  /* 0x000000000b0592ca */ /* 0x000ff600000e0000 */
[----:B------:R-:W-:Y:S02]  /*4eb0*/  @!UPT UIADD3 URZ, UPT, UPT, URZ, URZ, URZ ;  /* 0x000000fffffff290 */ /* 0x000fe4000fffe0ff */
[----:B------:R1:W-:Y:S01]  /*4ec0*/  @!UP0 UTMALDG.3D [UR32], [UR4], desc[UR8] ;  /* 0x00000820040085b4 */ /* 0x0003e20008011000 */
[----:B------:R1:W-:Y:S01]  /*4ed0*/  @!P1 SYNCS.ARRIVE.TRANS64.RED.A0TR RZ, [UR21+0x40], R0 ;  /* 0x00004000ffff99a7 */ /* 0x0003e20008300415 */
[----:B------:R-:W-:Y:S01]  /*4ee0*/  SYNCS.ARRIVE.TRANS64.RED.A1T0 RZ, [UR6], RZ ;  /* 0x000000ffffff79a7 */ /* 0x000fe20008100406 */
[----:B------:R-:W3:Y:S02]  /*4ef0*/  SYNCS.PHASECHK.TRANS64.TRYWAIT P2, [UR21+0x68], R9 ;  /* 0x00006809ff0075a7 */ /* 0x000ee40008041115 */
[----:B-1-3--:R-:W-:Y:S05]  /*4f00*/  @!P2 BRA `(.L_x_86) ;  /* 0x0000004000d0a947 */ /* 0x00afea0003800000 */
.L_x_174:
        /* <DEDUP_REMOVED lines=8> */
[----:B------:R-:W-:Y:S01]  /*4f90*/  @!UP0 UIADD3 UR24, UPT, UPT, UR21, 0x1200, URZ ;  /* 0x0000120015188890 */ /* 0x000fe2000fffe0ff */
[----:B------:R-:W-:Y:S01]  /*4fa0*/  VOTEU.ALL UP0, P1 ;  /* 0x0000000000ff7886 */ /* 0x000fe20000800000 */
[----:B------:R-:W-:Y:S01]  /*4fb0*/  UMOV UR27, UR35 ;  /* 0x00000023001b7c82 */ /* 0x000fe20008000000 */
[----:B------:R-:W-:Y:S02]  /*4fc0*/  UMOV UR28, UR36 ;  /* 0x00000024001c7c82 */ /* 0x000fe40008000000 */
[----:B------:R-:W-:Y:S01]  /*4fd0*/  IMAD.U32 R10, RZ, RZ, UR5 ;  /* 0x00000005ff0a7e24 */ /* 0x000fe2000f8e00ff */
[----:B------:R-:W-:Y:S01]  /*4fe0*/  UPRMT UR6, UR52, 0x654, UR25 ;  /* 0x0000065434067896 */ /* 0x000fe20008000019 */
[----:B------:R-:W-:Y:S02]  /*4ff0*/  IMAD.U32 R11, RZ, RZ, UR4 ;  /* 0x00000004ff0b7e24 */ /* 0x000fe4000f8e00ff */
[----:B------:R-:W-:Y:S01]  /*5000*/  @!P1 IMAD.X R6, RZ, RZ, R17, P0 ;  /* 0x000000ffff069224 */ /* 0x000fe200000e0611 */
        /* <DEDUP_REMOVED lines=8> */
.L_x_176:
[----:B------:R-:W-:Y:S01]  /*5090*/  @!P1 R2UR UR5, R8 ;  /* 0x00000000080592ca */ /* 0x000fe200000e0000 */
[----:B------:R-:W-:Y:S01]  /*50a0*/  VOTEU.ALL UP0, P1 ;  /* 0x0000000000ff7886 */ /* 0x000fe20000800000 */
[----:B------:R-:W-:Y:S01]  /*50b0*/  @!P1 R2UR UR4, R6 ;  /* 0x00000000060492ca */ /* 0x000fe200000e0000 */
[----:B-1----:R-:W-:Y:S01]  /*50c0*/  @!P1 IMAD.MOV.U32 R0, RZ, RZ, 0x1000 ;  /* 0x00001000ff009424 */ /* 0x002fe200078e00ff */
[----:B------:R-:W-:Y:S01]  /*50d0*/  UMOV UR8, 0x0 ;  /* 0x0000000000087882 */ /* 0x000fe20000000000 */
[----:B------:R-:W-:Y:S01]  /*50e0*/  UMOV UR9, 0x10000000 ;  /* 0x1000000000097882 */ /* 0x000fe20000000000 */
[----:B------:R-:W-:Y:S01]  /*50f0*/  @!UP0 UIADD3 UR18, UPT, UPT, UR34, 0x40, URZ ;  /* 0x0000004022128890 */ /* 0x000fe2000fffe0ff */
[----:B------:R-:W-:Y:S01]  /*5100*/  VIADD R14, R14, 0x1 ;  /* 0x000000010e0e7836 */ /* 0x000fe20000000000 */
[----:B------:R-:W-:Y:S01]  /*5110*/  @!UP0 UIADD3 UR16, UPT, UPT, UR21, 0x2200, URZ ;  /* 0x0000220015108890 */ /* 0x000fe2000fffe0ff */
[----:B------:R-:W-:Y:S01]  /*5120*/  VOTEU.ALL UP0, P1 ;  /* 0x0000000000ff7886 */ /* 0x000fe20000800000 */
[----:B------:R-:W-:Y:S01]  /*5130*/  UMOV UR19, UR35 ;  /* 0x0000002300137c82 */ /* 0x000fe20008000000 */
[----:B------:R-:W-:Y:S02]  /*5140*/  UMOV UR20, UR36 ;  /* 0x0000002400147c82 */ /* 0x000fe40008000000 */
[----:B------:R-:W-:Y:S01]  /*5150*/  IMAD.U32 R10, RZ, RZ, UR5 ;  /* 0x00000005ff0a7e24 */ /* 0x000fe2000f8e00ff */
[----:B------:R-:W-:Y:S01]  /*5160*/  UPRMT UR6, UR52, 0x654, UR17 ;  /* 0x0000065434067896 */ /* 0x000fe20008000011 */
        /* <DEDUP_REMOVED lines=9> */
.L_x_178:
[----:B------:R-:W-:Y:S01]  /*5200*/  @!P1 IADD3 R6, P0, PT, R16, 0x580, RZ ;  /* 0x0000058010069810 */ /* 0x000fe20007f1e0ff */
[----:B------:R-:W-:Y:S01]  /*5210*/  VOTEU.ALL UP0, P1 ;  /* 0x0000000000ff7886 */ /* 0x000fe20000800000 */
[----:B------:R-:W-:Y:S01]  /*5220*/  UMOV UR6, 0x0 ;  /* 0x0000000000067882 */ /* 0x000fe20000000000 */
[----:B------:R-:W-:Y:S01]  /*5230*/  UMOV UR7, 0x10000000 ;  /* 0x1000000000077882 */ /* 0x000fe20000000000 */
[----:B------:R-:W-:Y:S01]  /*5240*/  @!P1 R2UR UR5, R6 ;  /* 0x00000000060592ca */ /* 0x000fe200000e0000 */
[----:B-1----:R-:W-:Y:S01]  /*5250*/  @!P1 IMAD.X R0, RZ, RZ, R17, P0 ;  /* 0x000000ffff009224 */ /* 0x002fe200000e0611 */
[----:B------:R-:W-:Y:S01]  /*5260*/  @!UP0 UIADD3 UR10, UPT, UPT, UR34, 0x60, URZ ;  /* 0x00000060220a8890 */ /* 0x000fe2000fffe0ff */
[----:B------:R-:W-:Y:S01]  /*5270*/  R2UR UR16, R47 ;  /* 0x000000002f1072ca */ /* 0x000fe200000e0000 */
[----:B------:R-:W-:Y:S01]  /*5280*/  @!UP0 UIADD3 UR8, UPT, UPT, UR21, 0x3200, URZ ;  /* 0x0000320015088890 */ /* 0x000fe2000fffe0ff */
[----:B------:R-:W-:Y:S01]  /*5290*/  ISETP.NE.AND P0, PT, R14, 0x2, PT ;  /* 0x000000020e00780c */ /* 0x000fe20003f05270 */
[----:B------:R-:W-:Y:S01]  /*52a0*/  @!UP0 UIADD3 UR9, UPT, UPT, UR21, 0x58, URZ ;  /* 0x0000005815098890 */ /* 0x000fe2000fffe0ff */
[----:B------:R-:W-:Y:S01]  /*52b0*/  @!P1 R2UR UR4, R0 ;  /* 0x00000000000492ca */ /* 0x000fe200000e0000 */
[----:B------:R-:W-:Y:S01]  /*52c0*/  VOTEU.ALL UP0, P1 ;  /* 0x0000000000ff7886 */ /* 0x000fe20000800000 */
[----:B------:R-:W-:Y:S01]  /*52d0*/  UMOV UR11, UR35 ;  /* 0x00000023000b7c82 */ /* 0x000fe20008000000 */
[----:B------:R-:W-:Y:S01]  /*52e0*/  UMOV UR12, UR36 ;  /* 0x00000024000c7c82 */ /* 0x000fe20008000000 */
[----:B------:R-:W-:Y:S01]  /*52f0*/  SEL R0, RZ, 0x1, P0 ;  /* 0x00000001ff007807 */ /* 0x000fe20000000000 */
[----:B------:R-:W-:Y:S01]  /*5300*/  UPLOP3.LUT UP3, UPT, UPT, UPT, UPT, 0x80, 0x8 ;  /* 0x000000000008789c */ /* 0x000fe20003f6f070 */
[----:B------:R-:W-:Y:S01]  /*5310*/  IMAD.U32 R8, RZ, RZ, UR5 ;  /* 0x00000005ff087e24 */ /* 0x000fe2000f8e00ff */
[----:B------:R-:W-:Y:S01]  /*5320*/  LOP3.LUT R15, R15, 0x1, RZ, 0x3c, !PT ;  /* 0x000000010f0f7812 */ /* 0x000fe200078e3cff */
[----:B------:R-:W-:Y:S01]  /*5330*/  UMOV UR36, UR29 ;  /* 0x0000001d00247c82 */ /* 0x000fe20008000000 */
[----:B------:R-:W-:Y:S01]  /*5340*/  LOP3.LUT R13, R13, R0, RZ, 0x3c, !PT ;  /* 0x000000000d0d7212 */ /* 0x000fe200078e3cff */
[----:B------:R-:W-:Y:S01]  /*5350*/  UIADD3 UR20, UPT, UPT, UR13, UR16, URZ ;  /* 0x000000100d147290 */ /* 0x000fe2000fffe0ff */
[----:B------:R-:W-:Y:S01]  /*5360*/  SEL R14, R14, RZ, P0 ;  /* 0x000000ff0e0e7207 */ /* 0x000fe20000000000 */
[----:B------:R-:W-:Y:S01]  /*5370*/  UIADD3 UR16, UPT, UPT, UR14, UR63, URZ ;  /* 0x0000003f0e107290 */ /* 0x000fe2000fffe0ff */
[----:B------:R-:W-:Y:S01]  /*5380*/  IMAD.U32 R9, RZ, RZ, UR4 ;  /* 0x00000004ff097e24 */ /* 0x000fe2000f8e00ff */
[----:B------:R-:W-:Y:S04]  /*5390*/  @!P1 R2UR UR4, R8 ;  /* 0x00000000080492ca */ /* 0x000fe800000e0000 */
[----:B------:R-:W-:Y:S11]  /*53a0*/  @!P1 R2UR UR5, R9 ;  /* 0x00000000090592ca */ /* 0x000ff600000e0000 */
[----:B------:R-:W-:Y:S02]  /*53b0*/  @!UPT UIADD3 URZ, UPT, UPT, URZ, URZ, URZ ;  /* 0x000000fffffff290 */ /* 0x000fe4000fffe0ff */
[----:B------:R3:W-:Y:S01]  /*53c0*/  @!UP0 UTMALDG.3D [UR8], [UR4], desc[UR6] ;  /* 0x00000608040085b4 */ /* 0x0007e20008011000 */
[----:B------:R3:W-:Y:S01]  /*53d0*/  @!P1 SYNCS.ARRIVE.TRANS64.RED.A0TR RZ, [UR21+0x58], R7 ;  /* 0x00005807ffff99a7 */ /* 0x0007e20008300415 */
[----:B------:R-:W-:Y:S01]  /*53e0*/  SYNCS.ARRIVE.TRANS64.RED.A1T0 RZ, [UR37], RZ ;  /* 0x000000ffffff79a7 */ /* 0x000fe20008100425 */
[----:B------:R-:W-:Y:S05]  /*53f0*/  BRA.U UP1, `(.L_x_89) ;  /* 0xfffffff101687547 */ /* 0x000fea000b83ffff */
[----:B------:R-:W-:-:S04]  /*5400*/  SHF.L.U32 R2, R15, 0x1f, RZ ;  /* 0x0000001f0f027819 */ /* 0x000fc800000006ff */
[----:B------:R-:W1:Y:S02]  /*5410*/  SYNCS.PHASECHK.TRANS64.TRYWAIT P0, [UR21+0x60], R2 ;  /* 0x00006002ff0075a7 */ /* 0x000e640008001115 */
[----:B-1----:R-:W-:Y:S05]  /*5420*/  @!P0 BRA `(.L_x_90) ;  /* 0x0000003c00d08947 */ /* 0x002fea0003800000 */
.L_x_180:
[----:B------:R-:W4:Y:S02]  /*5430*/  SYNCS.PHASECHK.TRANS64.TRYWAIT P0, [UR21+0x68], R2 ;  /* 0x00006802ff0075a7 */ /* 0x000f240008001115 */
[----:B----4-:R-:W-:Y:S05]  /*5440*/  @!P0 BRA `(.L_x_91) ;  /* 0x0000003c00e08947 */ /* 0x010fea0003800000 */
.L_x_182:
[----:B------:R-:W4:Y:S02]  /*5450*/  SYNCS.PHASECHK.TRANS64.TRYWAIT P0, [UR21+0x70], R2 ;  /* 0x00007002ff0075a7 */ /* 0x000f240008001115 */
[----:B----4-:R-:W-:Y:S05]  /*5460*/  @!P0 BRA `(.L_x_92) ;  /* 0x0000003c00f08947 */ /* 0x010fea0003800000 */
.L_x_184:
[----:B-1----:R-:W-:-:S07]  /*5470*/  MOV R0, UR21 ;  /* 0x0000001500007c02 */ /* 0x002fce0008000f00 */
.L_x_93:
[----:B-1----:R-:W-:-:S04]  /*5480*/  SHF.L.U32 R2, R15, 0x1f, RZ ;  /* 0x0000001f0f027819 */ /* 0x002fc800000006ff */
[----:B------:R1:W4:Y:S03]  /*5490*/  SYNCS.PHASECHK.TRANS64.TRYWAIT P0, [R0+URZ+0x78], R2 ;  /* 0x00007802000075a7 */ /* 0x00032600080011ff */
[----:B----4-:R-:W-:Y:S05]  /*54a0*/  @!P0 NANOSLEEP.SYNCS 0x989680 ;  /* 0x009896800000895d */ /* 0x010fea0003900000 */
[----:B------:R-:W4:Y:S02]  /*54b0*/  @!P0 SYNCS.PHASECHK.TRANS64 P0, [R0+URZ+0x78], R2 ;  /* 0x00007802000085a7 */ /* 0x000f2400080010ff */
[----:B--234-:R-:W-:Y:S05]  /*54c0*/  @P0 EXIT ;  /* 0x000000000000094d */ /* 0x01cfea0003800000 */
[----:B------:R-:W-:Y:S05]  /*54d0*/  BRA `(.L_x_93) ;  /* 0xfffffffc00e87947 */ /* 0x000fea000383ffff */
.L_x_78:
[----:B------:R-:W-:-:S06]  /*54e0*/  UISETP.GE.AND UP0, UPT, UR17, 0x4, UPT ;  /* 0x000000041100788c */ /* 0x000fcc000bf06270 */
[----:B------:R-:W-:-:S13]  /*54f0*/  PLOP3.LUT P0, PT, PT, PT, UP0, 0x80, 0x8 ;  /* 0x000000000008781c */ /* 0x000fda0003f0f008 */
[----:B-1----:R-:W-:Y:S05]  /*5500*/  @!P0 EXIT ;  /* 0x000000000000894d */ /* 0x002fea0003800000 */
[----:B------:R-:W-:Y:S01]  /*5510*/  BAR.SYNC.DEFER_BLOCKING 0x6, 0xa0 ;  /* 0x0182800000007b1d */ /* 0x000fe20000010000 */
[C---:B------:R-:W-:Y:S01]  /*5520*/  IMAD.SHL.U32 R3, R56.reuse, 0x20, RZ ;  /* 0x0000002038037824 */ /* 0x040fe200078e00ff */
[C---:B------:R-:W-:Y:S01]  /*5530*/  LOP3.LUT P0, RZ, R56.reuse, 0x4, RZ, 0xc0, !PT ;  /* 0x0000000438ff7812 */ /* 0x040fe2000780c0ff */
[C---:B------:R-:W-:Y:S01]  /*5540*/  IMAD.SHL.U32 R2, R56.reuse, 0x10, RZ ;  /* 0x0000001038027824 */ /* 0x040fe200078e00ff */
[----:B------:R-:W-:Y:S01]  /*5550*/  CS2R R52, SRZ ;  /* 0x0000000000347805 */ /* 0x000fe2000001ff00 */
[C---:B------:R-:W-:Y:S01]  /*5560*/  IMAD.SHL.U32 R44, R56.reuse, 0x4, RZ ;  /* 0x00000004382c7824 */ /* 0x040fe200078e00ff */
[----:B------:R-:W-:Y:S01]  /*5570*/  UMOV UR44, 0x400 ;  /* 0x00000400002c7882 */ /* 0x000fe20000000000 */
[----:B------:R-:W1:Y:S01]  /*5580*/  LDCU.64 UR4, c[0x0][0x890] ;  /* 0x00011200ff0477ac */ /* 0x000e620008000a00 */
[----:B------:R-:W2:Y:S01]  /*5590*/  LDC.64 R42, c[0x0][0x8b0] ;  /* 0x00022c00ff2a7b82 */ /* 0x000ea20000000a00 */
[----:B------:R-:W-:Y:S01]  /*55a0*/  LOP3.LUT R6, R3, 0xc0, RZ, 0xc0, !PT ;  /* 0x000000c003067812 */ /* 0x000fe200078ec0ff */
[----:B------:R-:W-:Y:S01]  /*55b0*/  IMAD.U32 R23, R56, 0x10000, RZ ;  /* 0x0001000038177824 */ /* 0x000fe200078e00ff */
[----:B------:R-:W-:Y:S01]  /*55c0*/  ULEA UR44, UR52, UR44, 0x18 ;  /* 0x0000002c342c7291 */ /* 0x000fe2000f8ec0ff */
[----:B------:R-:W-:Y:S01]  /*55d0*/  LOP3.LUT R2, R2, 0x600, RZ, 0xc0, !PT ;  /* 0x0000060002027812 */ /* 0x000fe200078ec0ff */
[----:B------:R-:W-:Y:S01]  /*55e0*/  IMAD.MOV.U32 R55, RZ, RZ, 0x20 ;  /* 0x00000020ff377424 */ /* 0x000fe200078e00ff */
[----:B------:R-:W-:Y:S01]  /*55f0*/  LOP3.LUT R44, R6, 0x18, R44, 0xf8, !PT ;  /* 0x00000018062c7812 */ /* 0x000fe200078ef82c */
[----:B------:R-:W-:Y:S01]  /*5600*/  IMAD.MOV.U32 R54, RZ, RZ, 0x1 ;  /* 0x00000001ff367424 */ /* 0x000fe200078e00ff */
[----:B------:R-:W3:Y:S01]  /*5610*/  LDC.64 R40, c[0x0][0x8a8] ;  /* 0x00022a00ff287b82 */ /* 0x000ee20000000a00 */
[----:B------:R-:W-:Y:S01]  /*5620*/  SHF.R.U32.HI R6, RZ, 0x1, R56 ;  /* 0x00000001ff067819 */ /* 0x000fe20000011638 */
[----:B------:R-:W-:Y:S01]  /*5630*/  IMAD.MOV.U32 R22, RZ, RZ, RZ ;  /* 0x000000ffff167224 */ /* 0x000fe200078e00ff */
[--C-:B------:R-:W-:Y:S01]  /*5640*/  LOP3.LUT R2, R2, 0x20, R3.reuse, 0xf8, !PT ;  /* 0x0000002002027812 */ /* 0x100fe200078ef803 */
[----:B------:R-:W-:Y:S01]  /*5650*/  IMAD.MOV.U32 R51, RZ, RZ, RZ ;  /* 0x000000ffff337224 */ /* 0x000fe200078e00ff */
[----:B------:R-:W-:Y:S01]  /*5660*/  LOP3.LUT R23, R23, 0x600000, RZ, 0xc0, !PT ;  /* 0x0060000017177812 */ /* 0x000fe200078ec0ff */
[----:B------:R-:W4:Y:S01]  /*5670*/  LDCU UR60, c[0x0][0x370] ;  /* 0x00006e00ff3c77ac */ /* 0x000f220008000800 */
[----:B------:R-:W-:Y:S01]  /*5680*/  LOP3.LUT R44, R44, 0x8, R6, 0x78, !PT ;  /* 0x000000082c2c7812 */ /* 0x000fe200078e7806 */
[----:B------:R-:W4:Y:S01]  /*5690*/  LDS R0, [UR44+0x140] ;  /* 0x0001402cff007984 */ /* 0x000f220008000800 */
[----:B-1----:R-:W-:Y:S01]  /*56a0*/  IMAD.U32 R58, RZ, RZ, UR4 ;  /* 0x00000004ff3a7e24 */ /* 0x002fe2000f8e00ff */
[----:B------:R-:W-:Y:S01]  /*56b0*/  UIADD3 UR4, UPT, UPT, UR44, 0x200, URZ ;  /* 0x000002002c047890 */ /* 0x000fe2000fffe0ff */
[----:B------:R-:W-:Y:S01]  /*56c0*/  LOP3.LUT R2, R2, 0x100, R3, 0xf8, !PT ;  /* 0x0000010002027812 */ /* 0x000fe200078ef803 */
[----:B------:R-:W-:Y:S01]  /*56d0*/  IMAD.U32 R57, RZ, RZ, UR5 ;  /* 0x00000005ff397e24 */ /* 0x000fe2000f8e00ff */
[----:B------:R-:W-:Y:S01]  /*56e0*/  LOP3.LUT R56, R56, 0x60, RZ, 0xc0, !PT ;  /* 0x0000006038387812 */ /* 0x000fe200078ec0ff */
[----:B------:R-:W1:Y:S01]  /*56f0*/  LDCU UR43, c[0x0][0xb0c] ;  /* 0x00016180ff2b77ac */ /* 0x000e620008000800 */
[----:B------:R-:W-:Y:S01]  /*5700*/  LOP3.LUT R44, R2, R44, RZ, 0xfc, !PT ;  /* 0x0000002c022c7212 */ /* 0x000fe200078efcff */
[----:B------:R-:W-:Y:S01]  /*5710*/  IMAD.U32 R49, RZ, RZ, UR4 ;  /* 0x00000004ff317e24 */ /* 0x000fe2000f8e00ff */
[----:B------:R-:W-:Y:S01]  /*5720*/  SEL R55, R55, 0xffffffe0, !P0 ;  /* 0xffffffe037377807 */ /* 0x000fe20004000000 */
[----:B------:R-:W1:Y:S01]  /*5730*/  LDCU UR39, c[0x0][0xb30] ;  /* 0x00016600ff2777ac */ /* 0x000e620008000800 */
[----:B------:R-:W1:Y:S01]  /*5740*/  LDCU.64 UR54, c[0x0][0x888] ;  /* 0x00011100ff3677ac */ /* 0x000e620008000a00 */
[----:B------:R-:W1:Y:S01]  /*5750*/  LDCU.64 UR40, c[0x0][0xb28] ;  /* 0x00016500ff2877ac */ /* 0x000e620008000a00 */
[----:B------:R-:W1:Y:S01]  /*5760*/  LDCU.128 UR56, c[0x0][0xb10] ;  /* 0x00016200ff3877ac */ /* 0x000e620008000c00 */
[----:B------:R-:W1:Y:S01]  /*5770*/  LDCU UR53, c[0x0][0x374] ;  /* 0x00006e80ff3577ac */ /* 0x000e620008000800 */
[----:B------:R-:W-:Y:S01]  /*5780*/  UMOV UR47, URZ ;  /* 0x000000ff002f7c82 */ /* 0x000fe20008000000 */
[----:B------:R-:W-:Y:S01]  /*5790*/  UMOV UR46, URZ ;  /* 0x000000ff002e7c82 */ /* 0x000fe20008000000 */
[----:B-1234-:R-:W-:-:S07]  /*57a0*/  IMAD.IADD R23, R0, 0x1, R23 ;  /* 0x0000000100177824 */ /* 0x01efce00078e0217 */
.L_x_137:
[C---:B------:R-:W-:Y:S02]  /*57b0*/  LEA R3, R51.reuse, UR44, 0x3 ;  /* 0x0000002c33037c11 */ /* 0x040fe4000f8e18ff */
[----:B------:R-:W-:Y:S02]  /*57c0*/  SHF.L.U32 R0, R52, 0x1f, RZ ;  /* 0x0000001f34007819 */ /* 0x000fe400000006ff */
[----:B-1----:R-:W-:Y:S02]  /*57d0*/  LEA R4, R51, UR44, 0x4 ;  /* 0x0000002c33047c11 */ /* 0x002fe4000f8e20ff */
[----:B------:R-:W1:Y:S02]  /*57e0*/  SYNCS.PHASECHK.TRANS64.TRYWAIT P0, [R3+URZ+0x90], R0 ;  /* 0x00009000030075a7 */ /* 0x000e6400080011ff */
[----:B-12---:R-:W-:Y:S05]  /*57f0*/  @!P0 BRA `(.L_x_94) ;  /* 0x0000003c00248947 */ /* 0x006fea0003800000 */
.L_x_185:
[----:B------:R-:W2:Y:S01]  /*5800*/  LDS.128 R4, [R4+0x120] ;  /* 0x0001200004047984 */ /* 0x000ea20000000c00 */
[----:B------:R-:W-:Y:S01]  /*5810*/  UISETP.GE.AND UP0, UPT, UR42, 0x1, UPT ;  /* 0x000000012a00788c */ /* 0x000fe2000bf06270 */
[----:B------:R-:W-:Y:S01]  /*5820*/  @!PT LDS RZ, [RZ] ;  /* 0x00000000fffff984 */ /* 0x000fe20000000800 */
[----:B------:R-:W-:Y:S01]  /*5830*/  @!PT LDS RZ, [RZ] ;  /* 0x00000000fffff984 */ /* 0x000fe20000000800 */
[----:B------:R-:W-:Y:S01]  /*5840*/  @!PT LDS RZ, [RZ] ;  /* 0x00000000fffff984 */ /* 0x000fe20000000800 */
[----:B------:R-:W-:Y:S01]  /*5850*/  @!PT LDS RZ, [RZ] ;  /* 0x00000000fffff984 */ /* 0x000fe20000000800 */
[----:B------:R3:W-:Y:S06]  /*5860*/  MEMBAR.ALL.CTA ;  /* 0x0000000000007992 */ /* 0x0007ec0000008000 */
[----:B---3--:R-:W3:Y:S01]  /*5870*/  FENCE.VIEW.ASYNC.S ;  /* 0x00000000000073c6 */ /* 0x008ee20000000000 */
[----:B--2---:R-:W-:Y:S11]  /*5880*/  LOP3.LUT P0, RZ, R6, 0x1, RZ, 0xc0, !PT ;  /* 0x0000000106ff7812 */ /* 0x004ff6000780c0ff */
[----:B------:R-:W-:Y:S02]  /*5890*/  @!UPT UIADD3 URZ, UPT, UPT, URZ, URZ, URZ ;  /* 0x000000fffffff290 */ /* 0x000fe4000fffe0ff */
[----:B---3--:R-:W-:Y:S01]  /*58a0*/  VOTEU.ANY UP1, P0 ;  /* 0x0000000000ff7886 */ /* 0x008fe20000020100 */
[----:B------:R-:W-:Y:S01]  /*58b0*/  PLOP3.LUT P0, PT, PT, PT, UP1, 0x80, 0x8 ;  /* 0x000000000008781c */ /* 0x000fe20003f0f018 */
[----:B------:R-:W-:Y:S11]  /*58c0*/  UP2UR UR62, UPR, URZ, 0x2 ;  /* 0x00000002ff3e7883 */ /* 0x000ff60008000000 */
[----:B------:R-:W-:Y:S01]  /*58d0*/  @!UPT UIADD3 URZ, UPT, UPT, URZ, URZ, URZ ;  /* 0x000000fffffff290 */ /* 0x000fe2000fffe0ff */
[----:B-1----:R-:W-:Y:S02]  /*58e0*/  @P0 SHF.R.U32.HI R0, RZ, 0x10, R5 ;  /* 0x00000010ff000819 */ /* 0x002fe40000011605 */
        /* <DEDUP_REMOVED lines=12> */
[----:B------:R-:W2:Y:S01]  /*59b0*/  LDCU UR12, c[0x0][0xb20] ;  /* 0x00016400ff0c77ac */ /* 0x000ea20008000800 */
[----:B------:R-:W-:Y:S02]  /*59c0*/  UIMAD.WIDE.U32 UR4, UR53, UR59, URZ ;  /* 0x0000003b350472a5 */ /* 0x000fe4000f8e00ff */
[----:B------:R-:W-:Y:S02]  /*59d0*/  UIMAD.WIDE.U32 UR6, UR60, UR56, URZ ;  /* 0x000000383c0672a5 */ /* 0x000fe4000f8e00ff */
[----:B------:R-:W-:Y:S02]  /*59e0*/  UISETP.NE.AND UP0, UPT, UR58, 0x1, UPT ;  /* 0x000000013a00788c */ /* 0x000fe4000bf05270 */
[----:B------:R-:W-:Y:S02]  /*59f0*/  UIMAD.WIDE.U32 UR8, UR37, UR59, URZ ;  /* 0x0000003b250872a5 */ /* 0x000fe4000f8e00ff */
[----:B------:R-:W-:Y:S02]  /*5a00*/  UIMAD.WIDE.U32 UR10, UR38, UR56, URZ ;  /* 0x00000038260a72a5 */ /* 0x000fe4000f8e00ff */
[----:B------:R-:W-:Y:S02]  /*5a10*/  UISETP.NE.AND UP1, UPT, UR43, 0x1, UPT ;  /* 0x000000012b00788c */ /* 0x000fe4000bf25270 */
[----:B------:R-:W-:Y:S01]  /*5a20*/  UISETP.NE.AND UP2, UPT, UR42, 0x1, UPT ;  /* 0x000000012a00788c */ /* 0x000fe2000bf45270 */
[----:B------:R-:W-:Y:S02]  /*5a30*/  UMOV UR4, UR5 ;  /* 0x0000000500047c82 */ /* 0x000fe40008000000 */
[----:B--2---:R-:W-:Y:S03]  /*5a40*/  USHF.R.U32.HI UR5, URZ, UR12, UR4 ;  /* 0x0000000cff057299 */ /* 0x004fe60008011604 */
[----:B------:R-:W-:Y:S02]  /*5a50*/  UMOV UR4, UR7 ;  /* 0x0000000700047c82 */ /* 0x000fe40008000000 */
[----:B------:R-:W-:Y:S02]  /*5a60*/  USHF.R.U32.HI UR7, URZ, UR57, UR4 ;  /* 0x00000039ff077299 */ /* 0x000fe40008011604 */
[----:B------:R-:W-:Y:S02]  /*5a70*/  USEL UR4, UR53, UR5, !UP0 ;  /* 0x0000000535047287 */ /* 0x000fe4000c000000 */
[----:B------:R-:W-:Y:S01]  /*5a80*/  USEL UR7, UR60, UR7, !UP1 ;  /* 0x000000073c077287 */ /* 0x000fe2000c800000 */
[----:B------:R-:W-:Y:S01]  /*5a90*/  UMOV UR5, UR9 ;  /* 0x0000000900057c82 */ /* 0x000fe20008000000 */
[----:B------:R-:W-:Y:S02]  /*5aa0*/  UIMAD.WIDE.U32 UR8, UR4, UR40, URZ ;  /* 0x00000028040872a5 */ /* 0x000fe4000f8e00ff */
[----:B------:R-:W-:Y:S03]  /*5ab0*/  USHF.R.U32.HI UR6, URZ, UR12, UR5 ;  /* 0x0000000cff067299 */ /* 0x000fe60008011605 */
[----:B------:R-:W-:Y:S01]  /*5ac0*/  UMOV UR5, UR11 ;  /* 0x0000000b00057c82 */ /* 0x000fe20008000000 */
[----:B------:R-:W-:Y:S02]  /*5ad0*/  UIMAD.WIDE.U32 UR10, UR7, UR40, URZ ;  /* 0x00000028070a72a5 */ /* 0x000fe4000f8e00ff */
[----:B------:R-:W-:Y:S02]  /*5ae0*/  USHF.R.U32.HI UR12, URZ, UR57, UR5 ;  /* 0x00000039ff0c7299 */ /* 0x000fe40008011605 */
[----:B------:R-:W-:Y:S01]  /*5af0*/  USEL UR6, UR37, UR6, !UP0 ;  /* 0x0000000625067287 */ /* 0x000fe2000c000000 */
[----:B------:R-:W-:Y:S02]  /*5b00*/  UMOV UR5, UR9 ;  /* 0x0000000900057c82 */ /* 0x000fe40008000000 */
[----:B------:R-:W-:Y:S01]  /*5b10*/  UMOV UR10, UR11 ;  /* 0x0000000b000a7c82 */ /* 0x000fe20008000000 */
[----:B------:R-:W-:Y:S02]  /*5b20*/  @UP2 USHF.R.U32.HI UR4, URZ, UR41, UR5 ;  /* 0x00000029ff042299 */ /* 0x000fe40008011605 */
[----:B------:R-:W-:Y:S02]  /*5b30*/  @UP2 USHF.R.U32.HI UR7, URZ, UR41, UR10 ;  /* 0x00000029ff072299 */ /* 0x000fe4000801160a */
[----:B------:R-:W-:Y:S02]  /*5b40*/  UIMAD UR4, UR42, UR4, URZ ;  /* 0x000000042a0472a4 */ /* 0x000fe4000f8e02ff */
        /* <DEDUP_REMOVED lines=8> */
[----:B------:R-:W-:Y:S02]  /*5bd0*/  USEL UR11, UR6, UR4, !UP2 ;  /* 0x00000004060b7287 */ /* 0x000fe4000d000000 */
[----:B------:R-:W-:Y:S02]  /*5be0*/  UIADD3 UR8, UPT, UPT, -UR5, URZ, URZ ;  /* 0x000000ff05087290 */ /* 0x000fe4000fffe1ff */
[----:B------:R-:W-:Y:S01]  /*5bf0*/  UIADD3 UR10, UPT, UPT, -UR11, URZ, URZ ;  /* 0x000000ff0b0a7290 */ /* 0x000fe2000fffe1ff */
[----:B------:R-:W-:Y:S01]  /*5c00*/  @!UP0 UMOV UR4, UR9 ;  /* 0x0000000900048c82 */ /* 0x000fe20008000000 */
[----:B------:R-:W-:Y:S02]  /*5c10*/  UIADD3 UR9, UPT, UPT, -UR6, URZ, URZ ;  /* 0x000000ff06097290 */ /* 0x000fe4000fffe1ff */
[----:B------:R-:W-:Y:S02]  /*5c20*/  @!UP0 USHF.R.U32.HI UR4, URZ, UR41, UR4 ;  /* 0x00000029ff048299 */ /* 0x000fe40008011604 */
[----:B------:R-:W-:Y:S02]  /*5c30*/  UIMAD UR10, UR42, UR10, UR6 ;  /* 0x0000000a2a0a72a4 */ /* 0x000fe4000f8e0206 */
[----:B------:R-:W-:Y:S04]  /*5c40*/  @!UP0 USEL UR4, UR5, UR4, !UP2 ;  /* 0x0000000405048287 */ /* 0x000fe8000d000000 */
[----:B------:R-:W-:Y:S02]  /*5c50*/  @!UP0 UIMAD UR10, UR7, UR10, UR4 ;  /* 0x0000000a070a82a4 */ /* 0x000fe4000f8e0204 */
[----:B------:R-:W-:Y:S02]  /*5c60*/  @!UP0 UIADD3 UR11, UPT, UPT, UR11, -UR4, URZ ;  /* 0x800000040b0b8290 */ /* 0x000fe4000fffe0ff */
[----:B------:R-:W-:Y:S02]  /*5c70*/  UIMAD UR7, UR43, UR8, UR38 ;  /* 0x000000082b0772a4 */ /* 0x000fe4000f8e0226 */
[----:B------:R-:W-:Y:S02]  /*5c80*/  @!UP0 UIMAD UR6, UR11, UR42, UR5 ;  /* 0x0000002a0b0682a4 */ /* 0x000fe4000f8e0205 */
[----:B------:R-:W-:Y:S01]  /*5c90*/  UIMAD UR4, UR58, UR9, UR37 ;  /* 0x000000093a0472a4 */ /* 0x000fe2000f8e0225 */
[----:B------:R-:W-:Y:S02]  /*5ca0*/  @!UP0 UMOV UR5, UR10 ;  /* 0x0000000a00058c82 */ /* 0x000fe40008000000 */
[----:B------:R-:W-:Y:S02]  /*5cb0*/  UIMAD UR38, UR5, UR43, UR7 ;  /* 0x0000002b052672a4 */ /* 0x000fe4000f8e0207 */
[----:B------:R-:W-:Y:S11]  /*5cc0*/  UIMAD UR37, UR6, UR58, UR4 ;  /* 0x0000003a062572a4 */ /* 0x000ff6000f8e0204 */
[----:B------:R-:W-:Y:S01]  /*5cd0*/  @!UPT UIADD3 URZ, UPT, UPT, URZ, URZ, URZ ;  /* 0x000000fffffff290 */ /* 0x000fe2000fffe0ff */
.L_x_95:
[----:B------:R-:W-:Y:S01]  /*5ce0*/  UISETP.NE.AND UP0, UPT, UR39, 0x1, UPT ;  /* 0x000000012700788c */ /* 0x000fe2000bf05270 */
[----:B------:R-:W-:Y:S01]  /*5cf0*/  LOP3.LUT P0, RZ, R49, 0x1b0, RZ, 0xc0, !PT ;  /* 0x000001b031ff7812 */ /* 0x000fe2000780c0ff */
[----:B------:R-:W-:Y:S01]  /*5d00*/  USHF.L.U32 UR50, UR16, 0x6, URZ ;  /* 0x0000000610327899 */ /* 0x000fe200080006ff */
[----:B------:R-:W-:Y:S01]  /*5d10*/  BSSY.RECONVERGENT B6, `(.L_x_96) ;  /* 0x0000034000067945 */ /* 0x000fe20003800200 */
[----:B------:R-:W-:Y:S01]  /*5d20*/  USHF.L.U32 UR49, UR20, 0x7, URZ ;  /* 0x0000000714317899 */ /* 0x000fe200080006ff */
[----:B------:R-:W-:Y:S06]  /*5d30*/  IADD3 R51, PT, PT, R51, 0x1, RZ ;  /* 0x0000000133337810 */ /* 0x000fec0007ffe0ff */
[----:B------:R-:W2:Y:S01]  /*5d40*/  @!UP0 LDCU.128 UR12, c[0x0][0xb10] ;  /* 0x00016200ff0c87ac */ /* 0x000ea20008000c00 */
[----:B------:R-:W3:Y:S01]  /*5d50*/  @!UP0 LDCU UR5, c[0x0][0xb0c] ;  /* 0x00016180ff0587ac */ /* 0x000ee20008000800 */
[----:B------:R-:W4:Y:S01]  /*5d60*/  @!UP0 LDCU UR10, c[0x0][0xb20] ;  /* 0x00016400ff0a87ac */ /* 0x000f220008000800 */
[----:B--2---:R-:W-:Y:S02]  /*5d70*/  UIMAD.WIDE.U32 UR8, UR38, UR12, URZ ;  /* 0x0000000c260872a5 */ /* 0x004fe4000f8e00ff */
[----:B------:R-:W-:Y:S02]  /*5d80*/  UIMAD.WIDE.U32 UR6, UR37, UR15, URZ ;  /* 0x0000000f250672a5 */ /* 0x000fe4000f8e00ff */
[----:B------:R-:W-:Y:S03]  /*5d90*/  @!UP0 UISETP.NE.AND UP1, UPT, UR14, 0x1, UPT ;  /* 0x000000010e00888c */ /* 0x000fe6000bf25270 */
[----:B------:R-:W-:Y:S01]  /*5da0*/  @!UP0 UMOV UR4, UR9 ;  /* 0x0000000900048c82 */ /* 0x000fe20008000000 */
[----:B---3--:R-:W-:Y:S02]  /*5db0*/  @!UP0 UISETP.NE.AND UP2, UPT, UR5, 0x1, UPT ;  /* 0x000000010500888c */ /* 0x008fe4000bf45270 */
[----:B------:R-:W-:Y:S01]  /*5dc0*/  @!UP0 USHF.R.U32.HI UR4, URZ, UR13, UR4 ;  /* 0x0000000dff048299 */ /* 0x000fe20008011604 */
[----:B------:R-:W-:Y:S02]  /*5dd0*/  @!UP0 UMOV UR6, UR7 ;  /* 0x0000000700068c82 */ /* 0x000fe40008000000 */
[----:B----4-:R-:W-:Y:S02]  /*5de0*/  @!UP0 USHF.R.U32.HI UR6, URZ, UR10, UR6 ;  /* 0x0000000aff068299 */ /* 0x010fe40008011606 */
[----:B------:R-:W-:Y:S02]  /*5df0*/  @!UP0 USEL UR7, UR38, UR4, !UP2 ;  /* 0x0000000426078287 */ /* 0x000fe4000d000000 */
[----:B------:R-:W-:Y:S04]  /*5e00*/  @!UP0 USEL UR6, UR37, UR6, !UP1 ;  /* 0x0000000625068287 */ /* 0x000fe8000c800000 */
[----:B------:R-:W-:Y:S02]  /*5e10*/  @!UP0 UIADD3 UR4, UPT, UPT, -UR7, UR6, URZ ;  /* 0x0000000607048290 */ /* 0x000fe4000fffe1ff */
[----:B------:R-:W-:Y:S02]  /*5e20*/  @!UP0 UIADD3 UR6, UPT, UPT, UR7, -UR6, URZ ;  /* 0x8000000607068290 */ /* 0x000fe4000fffe0ff */
[----:B------:R-:W-:Y:S02]  /*5e30*/  @!UP0 UIMAD UR38, UR4, UR5, UR38 ;  /* 0x00000005042682a4 */ /* 0x000fe4000f8e0226 */
[----:B------:R-:W-:Y:S01]  /*5e40*/  @!UP0 UIMAD UR37, UR6, UR14, UR37 ;  /* 0x0000000e062582a4 */ /* 0x000fe2000f8e0225 */
[----:B------:R-:W-:Y:S11]  /*5e50*/  @!P0 BRA `(.L_x_97) ;  /* 0x00000000007c8947 */ /* 0x000ff60003800000 */
[----:B------:R-:W2:Y:S01]  /*5e60*/  LDCU.64 UR8, c[0x4][0x80] ;  /* 0x01001000ff0877ac */ /* 0x000ea20008000a00 */
[----:B------:R-:W-:Y:S01]  /*5e70*/  MOV R2, 0x0 ;  /* 0x0000000000027802 */ /* 0x000fe20000000f00 */
[----:B------:R-:W-:Y:S02]  /*5e80*/  HFMA2 R12, -RZ, RZ, 0, 5.9604644775390625e-08 ;  /* 0x00000001ff0c7431 */ /* 0x000fe400000001ff */
[----:B------:R-:W-:Y:S01]  /*5e90*/  IMAD.MOV.U32 R8, RZ, RZ, 0x70 ;  /* 0x00000070ff087424 */ /* 0x000fe200078e00ff */
[----:B------:R3:W4:Y:S01]  /*5ea0*/  LDC.64 R14, c[0x4][R2] ;  /* 0x01000000020e7b82 */ /* 0x0007220000000a00 */
[----:B------:R-:W1:Y:S01]  /*5eb0*/  LDCU.64 UR6, c[0x4][0x88] ;  /* 0x01001100ff0677ac */ /* 0x000e620008000a00 */
[----:B------:R-:W-:Y:S01]  /*5ec0*/  IMAD.MOV.U32 R13, RZ, RZ, RZ ;  /* 0x000000ffff0d7224 */ /* 0x000fe200078e00ff */
[----:B------:R-:W1:Y:S01]  /*5ed0*/  LDCU.64 UR4, c[0x4][0x8] ;  /* 0x01000100ff0477ac */ /* 0x000e620008000a00 */
[----:B--2---:R-:W-:Y:S01]  /*5ee0*/  MOV R5, UR9 ;  /* 0x0000000900057c02 */ /* 0x004fe20008000f00 */
[----:B------:R-:W-:Y:S01]  /*5ef0*/  IMAD.U32 R4, RZ, RZ, UR8 ;  /* 0x00000008ff047e24 */ /* 0x000fe2000f8e00ff */
[----:B-1----:R-:W-:Y:S01]  /*5f00*/  MOV R7, UR7 ;  /* 0x0000000700077c02 */ /* 0x002fe20008000f00 */
[----:B------:R-:W-:Y:S01]  /*5f10*/  IMAD.U32 R6, RZ, RZ, UR6 ;  /* 0x00000006ff067e24 */ /* 0x000fe2000f8e00ff */
[----:B------:R-:W-:Y:S01]  /*5f20*/  MOV R11, UR5 ;  /* 0x00000005000b7c02 */ /* 0x000fe20008000f00 */
[----:B------:R-:W-:Y:S02]  /*5f30*/  IMAD.U32 R10, RZ, RZ, UR4 ;  /* 0x00000004ff0a7e24 */ /* 0x000fe4000f8e00ff */
[----:B------:R-:W-:Y:S07]  /*5f40*/  LEPC R20, `(.L_x_98) ;  /* 0x000000001014794e */ /* 0x000fee0000000000 */
[----:B---345:R-:W-:Y:S05]  /*5f50*/  CALL.ABS.NOINC R14 ;  /* 0x000000000e007343 */ /* 0x038fea0003c00000 */
.L_x_98:
[----:B------:R-:W1:Y:S01]  /*5f60*/  LDCU.64 UR8, c[0x4][0x80] ;  /* 0x01001000ff0877ac */ /* 0x000e620008000a00 */
[----:B------:R-:W2:Y:S01]  /*5f70*/  LDC.64 R2, c[0x4][R2] ;  /* 0x0100000002027b82 */ /* 0x000ea20000000a00 */
[----:B------:R-:W-:Y:S02]  /*5f80*/  HFMA2 R12, -RZ, RZ, 0, 5.9604644775390625e-08 ;  /* 0x00000001ff0c7431 */ /* 0x000fe400000001ff */
[----:B------:R-:W-:Y:S02]  /*5f90*/  IMAD.MOV.U32 R8, RZ, RZ, 0x70 ;  /* 0x00000070ff087424 */ /* 0x000fe400078e00ff */
[----:B------:R-:W-:Y:S01]  /*5fa0*/  IMAD.MOV.U32 R13, RZ, RZ, RZ ;  /* 0x000000ffff0d7224 */ /* 0x000fe200078e00ff */
[----:B------:R-:W3:Y:S01]  /*5fb0*/  LDCU.64 UR6, c[0x4][0x88] ;  /* 0x01001100ff0677ac */ /* 0x000ee20008000a00 */
[----:B------:R-:W4:Y:S01]  /*5fc0*/  LDCU.64 UR4, c[0x4][0x8] ;  /* 0x01000100ff0477ac */ /* 0x000f220008000a00 */
[----:B-1----:R-:W-:Y:S02]  /*5fd0*/  MOV R4, UR8 ;  /* 0x0000000800047c02 */ /* 0x002fe40008000f00 */
[----:B------:R-:W-:Y:S02]  /*5fe0*/  MOV R5, UR9 ;  /* 0x0000000900057c02 */ /* 0x000fe40008000f00 */
[----:B---3--:R-:W-:Y:S01]  /*5ff0*/  MOV R7, UR7 ;  /* 0x0000000700077c02 */ /* 0x008fe20008000f00 */
[----:B------:R-:W-:Y:S01]  /*6000*/  IMAD.U32 R6, RZ, RZ, UR6 ;  /* 0x00000006ff067e24 */ /* 0x000fe2000f8e00ff */
[----:B----4-:R-:W-:Y:S01]  /*6010*/  MOV R11, UR5 ;  /* 0x00000005000b7c02 */ /* 0x010fe20008000f00 */
[----:B------:R-:W-:Y:S02]  /*6020*/  IMAD.U32 R10, RZ, RZ, UR4 ;  /* 0x00000004ff0a7e24 */ /* 0x000fe4000f8e00ff */
[----:B------:R-:W-:Y:S07]  /*6030*/  LEPC R20, `(.L_x_97) ;  /* 0x000000001014794e */ /* 0x000fee0000000000 */
[----:B--2---:R-:W-:Y:S05]  /*6040*/  CALL.ABS.NOINC R2 ;  /* 0x0000000002007343 */ /* 0x004fea0003c00000 */
.L_x_97:
[----:B------:R-:W-:Y:S05]  /*6050*/  BSYNC.RECONVERGENT B6 ;  /* 0x0000000000067941 */ /* 0x000fea0003800200 */
.L_x_96:
[----:B------:R-:W-:Y:S02]  /*6060*/  R2UR UR6, R48 ;  /* 0x00000000300672ca */ /* 0x000fe400000e0000 */
[----:B------:R-:W-:Y:S02]  /*6070*/  R2UR UR5, R58 ;  /* 0x000000003a0572ca */ /* 0x000fe400000e0000 */
[----:B------:R-:W-:Y:S02]  /*6080*/  R2UR UR4, R57 ;  /* 0x00000000390472ca */ /* 0x000fe400000e0000 */
[----:B------:R-:W-:Y:S02]  /*6090*/  ISETP.NE.U32.AND P4, PT, R42, RZ, PT ;  /* 0x000000ff2a00720c */ /* 0x000fe40003f85070 */
[----:B------:R-:W-:Y:S02]  /*60a0*/  ISETP.NE.U32.AND P2, PT, RZ, UR54, PT ;  /* 0x00000036ff007c0c */ /* 0x000fe4000bf45070 */
[----:B------:R-:W-:Y:S02]  /*60b0*/  ISETP.NE.AND.EX P4, PT, R43, RZ, PT, P4 ;  /* 0x000000ff2b00720c */ /* 0x000fe40003f85340 */
[----:B------:R-:W-:Y:S01]  /*60c0*/  ISETP.NE.AND.EX P2, PT, RZ, UR55, PT, P2 ;  /* 0x00000037ff007c0c */ /* 0x000fe2000bf45320 */
[----:B------:R-:W-:Y:S02]  /*60d0*/  UISETP.NE.AND UP2, UPT, UR6, URZ, UPT ;  /* 0x000000ff0600728c */ /* 0x000fe4000bf45270 */
[----:B------:R-:W-:Y:S04]  /*60e0*/  UISETP.NE.U32.AND UP0, UPT, UR5, URZ, UPT ;  /* 0x000000ff0500728c */ /* 0x000fe8000bf05070 */
[----:B------:R-:W-:Y:S01]  /*60f0*/  UISETP.NE.AND.EX UP1, UPT, UR4, URZ, UPT, UP0 ;  /* 0x000000ff0400728c */ /* 0x000fe2000bf25300 */
[----:B------:R-:W-:Y:S01]  /*6100*/  PLOP3.LUT P1, PT, PT, PT, UP2, 0x80, 0x8 ;  /* 0x000000000008781c */ /* 0x000fe20003f2f028 */
[----:B------:R-:W-:Y:S03]  /*6110*/  UPLOP3.LUT UP0, UPT, UPT, UPT, UPT, 0x40, 0x4 ;  /* 0x000000000004789c */ /* 0x000fe60003f0e870 */
[----:B------:R-:W-:Y:S06]  /*6120*/  @UP2 UPLOP3.LUT UP0, UPT, UPT, UPT, UP1, 0x80, 0x8 ;  /* 0x000000000008289c */ /* 0x000fec0003f0f010 */
[----:B------:R-:W-:Y:S01]  /*6130*/  PLOP3.LUT P0, PT, PT, PT, UP0, 0x80, 0x8 ;  /* 0x000000000008781c */ /* 0x000fe20003f0f008 */
[----:B------:R-:W-:Y:S01]  /*6140*/  @!UPT UIADD3 URZ, UPT, UPT, URZ, URZ, URZ ;  /* 0x000000fffffff290 */ /* 0x000fe2000fffe0ff */
[----:B------:R-:W-:Y:S11]  /*6150*/  BRA.U !UP1, `(.L_x_99) ;  /* 0x0000000109407547 */ /* 0x000ff6000b800000 */
[----:B------:R-:W-:Y:S01]  /*6160*/  UISETP.NE.U32.AND UP0, UPT, UR54, URZ, UPT ;  /* 0x000000ff3600728c */ /* 0x000fe2000bf05070 */
[----:B------:R-:W-:Y:S01]  /*6170*/  R2UR UR6, R58 ;  /* 0x000000003a0672ca */ /* 0x000fe200000e0000 */
[----:B------:R-:W2:Y:S01]  /*6180*/  LDCU.64 UR8, c[0x0][0x358] ;  /* 0x00006b00ff0877ac */ /* 0x000ea20008000a00 */
[----:B------:R-:W-:Y:S02]  /*6190*/  HFMA2 R45, -RZ, RZ, 0, 5.9604644775390625e-08 ;  /* 0x00000001ff2d7431 */ /* 0x000fe400000001ff */
[----:B-1----:R-:W-:Y:S01]  /*61a0*/  IMAD.MOV.U32 R0, RZ, RZ, 0x1 ;  /* 0x00000001ff007424 */ /* 0x002fe200078e00ff */
[----:B------:R-:W-:Y:S06]  /*61b0*/  UISETP.NE.AND.EX UP0, UPT, UR55, URZ, UPT, UP0 ;  /* 0x000000ff3700728c */ /* 0x000fec000bf05300 */
[----:B------:R-:W-:Y:S05]  /*61c0*/  PLOP3.LUT P3, PT, PT, PT, UP0, 0x80, 0x8 ;  /* 0x000000000008781c */ /* 0x000fea0003f6f008 */
[----:B------:R-:W1:Y:S01]  /*61d0*/  @UP0 LDCU.64 UR4, c[0x0][0x888] ;  /* 0x00011100ff0407ac */ /* 0x000e620008000a00 */
[----:B------:R-:W-:Y:S07]  /*61e0*/  @UP0 UIMAD UR6, UR36, UR6, URZ ;  /* 0x00000006240602a4 */ /* 0x000fee000f8e02ff */
[----:B------:R-:W-:Y:S01]  /*61f0*/  @!P3 PRMT R45, R0, 0x7610, R45 ;  /* 0x00007610002db816 */ /* 0x000fe2000000002d */
[----:B-1----:R-:W-:Y:S06]  /*6200*/  @UP0 UIMAD.WIDE UR4, UR6, 0x4, UR4 ;  /* 0x00000004060408a5 */ /* 0x002fec000f8e0204 */
[----:B------:R-:W-:Y:S02]  /*6210*/  IMAD.U32 R2, RZ, RZ, UR4 ;  /* 0x00000004ff027e24 */ /* 0x000fe4000f8e00ff */
[----:B------:R-:W-:Y:S03]  /*6220*/  IMAD.U32 R3, RZ, RZ, UR5 ;  /* 0x00000005ff037e24 */ /* 0x000fe6000f8e00ff */
[----:B------:R-:W1:Y:S02]  /*6230*/  @!UP0 LDCU UR4, c[0x0][0x880] ;  /* 0x00011000ff0487ac */ /* 0x000e640008000800 */
[----:B--2--5:R2:W5:Y:S02]  /*6240*/  @P3 LDG.E R27, desc[UR8][R2.64] ;  /* 0x00000008021b3981 */ /* 0x024564000c1e1900 */
[----:B-12---:R-:W-:Y:S02]  /*6250*/  @!P3 MOV R27, UR4 ;  /* 0x00000004001bbc02 */ /* 0x006fe40008000f00 */
.L_x_99:
[----:B------:R-:W-:Y:S05]  /*6260*/  @!P4 BRA `(.L_x_100) ;  /* 0x000000000024c947 */ /* 0x000fea0003800000 */
[----:B------:R-:W-:Y:S01]  /*6270*/  ISETP.NE.U32.AND P3, PT, R40, RZ, PT ;  /* 0x000000ff2800720c */ /* 0x000fe20003f65070 */
[----:B------:R-:W2:Y:S03]  /*6280*/  LDCU.64 UR4, c[0x0][0x358] ;  /* 0x00006b00ff0477ac */ /* 0x000ea60008000a00 */
[----:B------:R-:W-:Y:S11]  /*6290*/  ISETP.NE.AND.EX P3, PT, R41, RZ, PT, P3 ;  /* 0x000000ff2900720c */ /* 0x000ff60003f65330 */
[----:B------:R-:W-:Y:S02]  /*62a0*/  @!UPT UIADD3 URZ, UPT, UPT, URZ, URZ, URZ ;  /* 0x000000fffffff290 */ /* 0x000fe4000fffe0ff */
[----:B------:R-:W3:Y:S01]  /*62b0*/  @P3 LDC.64 R2, c[0x0][0x8a8] ;  /* 0x00022a00ff023b82 */ /* 0x000ee20000000a00 */
[----:B-1----:R-:W-:Y:S04]  /*62c0*/  @P3 IMAD R0, R42, UR36, RZ ;  /* 0x000000242a003c24 */ /* 0x002fe8000f8e02ff */
[----:B---3--:R-:W-:Y:S05]  /*62d0*/  @P3 IMAD.WIDE R2, R0, 0x4, R2 ;  /* 0x0000000400023825 */ /* 0x008fea00078e0202 */
[----:B--2--5:R2:W5:Y:S02]  /*62e0*/  @P3 LDG.E R24, desc[UR4][R2.64] ;  /* 0x0000000402183981 */ /* 0x024564000c1e1900 */
[----:B--2---:R-:W3:Y:S02]  /*62f0*/  @!P3 LDC R24, c[0x0][0x8a0] ;  /* 0x00022800ff18bb82 */ /* 0x004ee40000000800 */
.L_x_100:
[----:B-----5:R-:W-:Y:S01]  /*6300*/  FSETP.NEU.AND P3, PT, R27, RZ, PT ;  /* 0x000000ff1b00720b */ /* 0x020fe20003f6d000 */
[----:B------:R-:W-:Y:S01]  /*6310*/  IMAD.SHL.U32 R63, R44, 0x2, RZ ;  /* 0x000000022c3f7824 */ /* 0x000fe200078e00ff */
[----:B------:R-:W-:Y:S01]  /*6320*/  SEL R4, RZ, 0xffffffff, P2 ;  /* 0xffffffffff047807 */ /* 0x000fe20001000000 */
[----:B------:R-:W-:Y:S01]  /*6330*/  BSSY B1, `(.L_x_101) ;  /* 0x0000036000017945 */ /* 0x000fe20003800000 */
[----:B------:R-:W-:Y:S01]  /*6340*/  @P1 LOP3.LUT P2, RZ, R45, 0xff, RZ, 0xc0, !PT ;  /* 0x000000ff2dff1812 */ /* 0x000fe2000784c0ff */
[----:B------:R-:W-:Y:S01]  /*6350*/  VIADD R61, R63, UR44 ;  /* 0x0000002c3f3d7c36 */ /* 0x000fe20008000000 */
[----:B-1----:R-:W-:Y:S01]  /*6360*/  @P1 SEL R0, RZ, 0xffffffff, P3 ;  /* 0xffffffffff001807 */ /* 0x002fe20001800000 */
[----:B------:R-:W-:Y:S01]  /*6370*/  IMAD.MOV.U32 R64, RZ, RZ, 0x1 ;  /* 0x00000001ff407424 */ /* 0x000fe200078e00ff */
[----:B------:R-:W-:Y:S01]  /*6380*/  LOP3.LUT R54, R54, 0x1, RZ, 0x3c, !PT ;  /* 0x0000000136367812 */ /* 0x000fe200078e3cff */
[----:B------:R-:W-:Y:S01]  /*6390*/  IMAD.MOV.U32 R62, RZ, RZ, RZ ;  /* 0x000000ffff3e7224 */ /* 0x000fe200078e00ff */
[----:B------:R-:W-:Y:S02]  /*63a0*/  @P0 SEL R0, R4, R0, !P2 ;  /* 0x0000000004000207 */ /* 0x000fe40005000000 */
[----:B------:R-:W-:Y:S02]  /*63b0*/  CS2R R38, SRZ ;  /* 0x0000000000267805 */ /* 0x000fe4000001ff00 */
[----:B------:R-:W-:Y:S02]  /*63c0*/  LEA R26, R22, UR44, 0x3 ;  /* 0x0000002c161a7c11 */ /* 0x000fe4000f8e18ff */
[----:B------:R-:W-:Y:S02]  /*63d0*/  CS2R R36, SRZ ;  /* 0x0000000000247805 */ /* 0x000fe4000001ff00 */
[----:B------:R-:W-:Y:S02]  /*63e0*/  @P1 LOP3.LUT R0, R0, 0x1, RZ, 0xc0, !PT ;  /* 0x0000000100001812 */ /* 0x000fe400078ec0ff */
[----:B------:R-:W-:Y:S02]  /*63f0*/  CS2R R30, SRZ ;  /* 0x00000000001e7805 */ /* 0x000fe4000001ff00 */
[----:B------:R-:W-:Y:S02]  /*6400*/  SHF.L.U32 R2, R53, 0x1f, RZ ;  /* 0x0000001f35027819 */ /* 0x000fe400000006ff */
[----:B------:R-:W-:Y:S02]  /*6410*/  CS2R R28, SRZ ;  /* 0x00000000001c7805 */ /* 0x000fe4000001ff00 */
[----:B------:R-:W-:Y:S01]  /*6420*/  ISETP.NE.U32.OR P5, PT, R0, 0x1, !P1 ;  /* 0x000000010000780c */ /* 0x000fe20004fa5470 */
[----:B------:R-:W-:Y:S01]  /*6430*/  IMAD.IADD R60, R55, 0x1, R61 ;  /* 0x00000001373c7824 */ /* 0x000fe200078e023d */
[----:B------:R-:W-:Y:S02]  /*6440*/  PLOP3.LUT P2, PT, PT, PT, UP1, 0x80, 0x8 ;  /* 0x000000000008781c */ /* 0x000fe40003f4f018 */
[----:B------:R-:W-:Y:S02]  /*6450*/  LEA.HI R25, R22, R22, RZ, 0x1 ;  /* 0x0000001616197211 */ /* 0x000fe400078f08ff */
[----:B------:R-:W-:Y:S02]  /*6460*/  LOP3.LUT P4, R50, R45, 0xff, RZ, 0xc0, !PT ;  /* 0x000000ff2d327812 */ /* 0x000fe4000788c0ff */
[----:B------:R-:W-:Y:S02]  /*6470*/  SEL R3, RZ, 0xffffffff, P3 ;  /* 0xffffffffff037807 */ /* 0x000fe40001800000 */
[----:B------:R-:W-:Y:S03]  /*6480*/  P2R R59, PR, RZ, 0x20 ;  /* 0x00000020ff3b7803 */ /* 0x000fe60000000000 */
[----:B------:R-:W-:Y:S02]  /*6490*/  @P5 SHF.L.U32 R0, R54, 0x1f, RZ ;  /* 0x0000001f36005819 */ /* 0x000fe400000006ff */
[----:B------:R-:W-:Y:S02]  /*64a0*/  @P2 SEL R3, R4, R3, !P4 ;  /* 0x0000000304032207 */ /* 0x000fe40006000000 */
[----:B------:R1:W2:Y:S02]  /*64b0*/  @P5 SYNCS.PHASECHK.TRANS64.TRYWAIT P1, [UR44+0x40], R0 ;  /* 0x00004000ff0055a7 */ /* 0x0002a4000802112c */
[----:B------:R-:W-:Y:S04]  /*64c0*/  LOP3.LUT R3, R3, 0x1, RZ, 0xc0, !PT ;  /* 0x0000000103037812 */ /* 0x000fe800078ec0ff */
[----:B------:R-:W-:Y:S04]  /*64d0*/  ISETP.NE.U32.AND P2, PT, R3, 0x1, PT ;  /* 0x000000010300780c */ /* 0x000fe80003f45070 */
[----:B------:R-:W-:Y:S01]  /*64e0*/  P2R R65, PR, RZ, 0x4 ;  /* 0x00000004ff417803 */ /* 0x000fe20000000000 */
[----:B------:R4:W3:Y:S01]  /*64f0*/  SYNCS.PHASECHK.TRANS64.TRYWAIT P0, [R26+URZ+0xb0], R2 ;  /* 0x0000b0021a0075a7 */ /* 0x0008e200080011ff */
[C---:B-1----:R-:W-:Y:S01]  /*6500*/  IMAD.SHL.U32 R0, R25.reuse, 0x40, RZ ;  /* 0x0000004019007824 */ /* 0x042fe200078e00ff */
[----:B------:R-:W-:Y:S04]  /*6510*/  LOP3.LUT R25, R25, 0xffe, RZ, 0xc0, !PT ;  /* 0x00000ffe19197812 */ /* 0x000fe800078ec0ff */
[----:B------:R-:W-:Y:S01]  /*6520*/  LOP3.LUT R0, R0, 0xffffff80, RZ, 0xc0, !PT ;  /* 0xffffff8000007812 */ /* 0x000fe200078ec0ff */
[----:B------:R-:W-:Y:S04]  /*6530*/  IMAD.IADD R25, R22, 0x1, -R25 ;  /* 0x0000000116197824 */ /* 0x000fe800078e0a19 */
[----:B------:R-:W-:Y:S04]  /*6540*/  IMAD.IADD R0, R23, 0x1, R0 ;  /* 0x0000000117007824 */ /* 0x000fe800078e0200 */
[----:B------:R-:W-:Y:S01]  /*6550*/  IMAD R25, R25, 0x100000, R0 ;  /* 0x0010000019197824 */ /* 0x000fe200078e0200 */
[----:B--2---:R-:W-:Y:S01]  /*6560*/  @P5 SEL R64, RZ, 0x1, !P1 ;  /* 0x00000001ff405807 */ /* 0x004fe20004800000 */
[----:B----4-:R-:W-:Y:S06]  /*6570*/  @!P5 BRA `(.L_x_102) ;  /* 0x000000000044d947 */ /* 0x010fec0003800000 */
[----:B------:R-:W-:Y:S01]  /*6580*/  IMAD.MOV.U32 R38, RZ, RZ, RZ ;  /* 0x000000ffff267224 */ /* 0x000fe200078e00ff */
[----:B------:R-:W-:Y:S01]  /*6590*/  ISETP.NE.AND P1, PT, R64, RZ, PT ;  /* 0x000000ff4000720c */ /* 0x000fe20003f25270 */
[----:B------:R-:W-:Y:S01]  /*65a0*/  BSSY B0, `(.L_x_103) ;  /* 0x0000008000007945 */ /* 0x000fe20003800000 */
[----:B------:R-:W-:Y:S02]  /*65b0*/  CS2R R30, SRZ ;  /* 0x00000000001e7805 */ /* 0x000fe4000001ff00 */
[----:B------:R-:W-:Y:S02]  /*65c0*/  CS2R R28, SRZ ;  /* 0x00000000001c7805 */ /* 0x000fe4000001ff00 */
[----:B------:R-:W-:Y:S07]  /*65d0*/  CS2R R36, SRZ ;  /* 0x0000000000247805 */ /* 0x000fee000001ff00 */
[----:B------:R-:W-:Y:S05]  /*65e0*/  @P1 BRA `(.L_x_104) ;  /* 0x00000000000c1947 */ /* 0x000fea0003800000 */
[----:B------:R-:W-:Y:S04]  /*65f0*/  SHF.L.U32 R3, R54, 0x1f, RZ ;  /* 0x0000001f36037819 */ /* 0x000fe800000006ff */
[----:B------:R-:W1:Y:S02]  /*6600*/  SYNCS.PHASECHK.TRANS64.TRYWAIT P1, [UR44+0x40], R3 ;  /* 0x00004003ff0075a7 */ /* 0x000e64000802112c */
[----:B-1----:R-:W-:Y:S05]  /*6610*/  @!P1 BRA `(.L_x_105) ;  /* 0x0000002c00b09947 */ /* 0x002fea0003800000 */
.L_x_104:
[----:B------:R-:W-:Y:S05]  /*6620*/  BSYNC B0 ;  /* 0x0000000000007941 */ /* 0x000fea0003800000 */
.L_x_103:
[----:B------:R-:W-:Y:S01]  /*6630*/  ISETP.NE.AND P1, PT, R65, RZ, PT ;  /* 0x000000ff4100720c */ /* 0x000fe20003f25270 */
[----:B------:R-:W-:Y:S11]  /*6640*/  HFMA2 R62, -RZ, RZ, 0, 5.9604644775390625e-08 ;  /* 0x00000001ff3e7431 */ /* 0x000ff600000001ff */
[----:B------:R-:W-:Y:S01]  /*6650*/  @!UPT UIADD3 URZ, UPT, UPT, URZ, URZ, URZ ;  /* 0x000000fffffff290 */ /* 0x000fe2000fffe0ff */
[----:B------:R-:W-:Y:S05]  /*6660*/  @P1 WARPSYNC.ALL ;  /* 0x0000000000001948 */ /* 0x000fea0003800000 */
[----:B------:R2:W4:Y:S04]  /*6670*/  @P1 LDSM.16.M88.4 R28, [R63+UR44+0x200] ;  /* 0x0002002c3f1c183b */ /* 0x0005280008000200 */
[----:B------:R2:W1:Y:S02]  /*6680*/  @P1 LDSM.16.M88.4 R36, [R60+0x200] ;  /* 0x000200003c24183b */ /* 0x0004640000000200 */
.L_x_102:
[----:B------:R-:W-:Y:S05]  /*6690*/  BSYNC B1 ;  /* 0x0000000000017941 */ /* 0x000fea0003800000 */
.L_x_101:
[----:B-1----:R-:W-:Y:S04]  /*66a0*/  SHF.R.U32.HI R0, RZ, 0x15, R25 ;  /* 0x00000015ff007819 */ /* 0x002fe80000011619 */
[----:B------:R-:W-:Y:S01]  /*66b0*/  LOP3.LUT P1, RZ, R0, 0x3, R46, 0x48, !PT ;  /* 0x0000000300ff7812 */ /* 0x000fe2000782482e */
[----:B------:R-:W-:Y:S01]  /*66c0*/  @!UPT UIADD3 URZ, UPT, UPT, URZ, URZ, URZ ;  /* 0x000000fffffff290 */ /* 0x000fe2000fffe0ff */
[----:B---3--:R-:W-:Y:S11]  /*66d0*/  @P0 BRA `(.L_x_106) ;  /* 0x0000000000080947 */ /* 0x008ff60003800000 */
[----:B------:R-:W1:Y:S02]  /*66e0*/  SYNCS.PHASECHK.TRANS64.TRYWAIT P0, [R26+URZ+0xb0], R2 ;  /* 0x0000b0021a0075a7 */ /* 0x000e6400080011ff */
[----:B-1----:R-:W-:Y:S05]  /*66f0*/  @!P0 BRA `(.L_x_107) ;  /* 0x0000002c00908947 */ /* 0x002fea0003800000 */
.L_x_106:
[----:B------:R-:W-:Y:S05]  /*6700*/  @!P1 BRA `(.L_x_108) ;  /* 0x0000000000409947 */ /* 0x000fea0003800000 */
[----:B------:R-:W3:Y:S01]  /*6710*/  LDCU.64 UR8, c[0x4][0x70] ;  /* 0x01000e00ff0877ac */ /* 0x000ee20008000a00 */
[----:B------:R-:W-:Y:S01]  /*6720*/  MOV R3, 0x0 ;  /* 0x0000000000037802 */ /* 0x000fe20000000f00 */
[----:B------:R-:W-:Y:S02]  /*6730*/  HFMA2 R12, -RZ, RZ, 0, 5.9604644775390625e-08 ;  /* 0x00000001ff0c7431 */ /* 0x000fe400000001ff */
[----:B------:R-:W-:Y:S02]  /*6740*/  IMAD.MOV.U32 R8, RZ, RZ, 0x192 ;  /* 0x00000192ff087424 */ /* 0x000fe400078e00ff */
[----:B------:R-:W-:Y:S01]  /*6750*/  IMAD.MOV.U32 R13, RZ, RZ, RZ ;  /* 0x000000ffff0d7224 */ /* 0x000fe200078e00ff */
[----:B------:R-:W5:Y:S01]  /*6760*/  LDCU.64 UR6, c[0x4][0x78] ;  /* 0x01000f00ff0677ac */ /* 0x000f620008000a00 */
[----:B-1----:R-:W1:Y:S01]  /*6770*/  LDC.64 R2, c[0x4][R3] ;  /* 0x0100000003027b82 */ /* 0x002e620000000a00 */
[----:B------:R-:W2:Y:S01]  /*6780*/  LDCU.64 UR4, c[0x4][0x10] ;  /* 0x01000200ff0477ac */ /* 0x000ea20008000a00 */
[----:B---3--:R-:W-:Y:S01]  /*6790*/  MOV R5, UR9 ;  /* 0x0000000900057c02 */ /* 0x008fe20008000f00 */
[----:B------:R-:W-:Y:S01]  /*67a0*/  IMAD.U32 R4, RZ, RZ, UR8 ;  /* 0x00000008ff047e24 */ /* 0x000fe2000f8e00ff */
[----:B-----5:R-:W-:Y:S01]  /*67b0*/  MOV R7, UR7 ;  /* 0x0000000700077c02 */ /* 0x020fe20008000f00 */
[----:B------:R-:W-:Y:S01]  /*67c0*/  IMAD.U32 R6, RZ, RZ, UR6 ;  /* 0x00000006ff067e24 */ /* 0x000fe2000f8e00ff */
[----:B--2---:R-:W-:Y:S01]  /*67d0*/  MOV R11, UR5 ;  /* 0x00000005000b7c02 */ /* 0x004fe20008000f00 */
[----:B------:R-:W-:Y:S02]  /*67e0*/  IMAD.U32 R10, RZ, RZ, UR4 ;  /* 0x00000004ff0a7e24 */ /* 0x000fe4000f8e00ff */
[----:B------:R-:W-:Y:S07]  /*67f0*/  LEPC R20, `(.L_x_108) ;  /* 0x000000001014794e */ /* 0x000fee0000000000 */
[----:B-1--4-:R-:W-:Y:S05]  /*6800*/  CALL.ABS.NOINC R2 ;  /* 0x0000000002007343 */ /* 0x012fea0003c00000 */
.L_x_108:
[----:B----4-:R-:W-:Y:S01]  /*6810*/  SHF.L.U32 R3, R28, 0x10, RZ ;  /* 0x000000101c037819 */ /* 0x010fe200000006ff */
[----:B------:R-:W-:Y:S05]  /*6820*/  WARPSYNC.ALL ;  /* 0x0000000000007948 */ /* 0x000fea0003800000 */
[----:B------:R-:W-:Y:S01]  /*6830*/  R2UR UR4, R25 ;  /* 0x00000000190472ca */ /* 0x000fe200000e0000 */
[----:B------:R-:W-:Y:S01]  /*6840*/  BSSY.RECONVERGENT B0, `(.L_x_109) ;  /* 0x000004e000007945 */ /* 0x000fe20003800200 */
[C---:B------:R-:W-:Y:S02]  /*6850*/  SHF.L.U32 R20, R29.reuse, 0x10, RZ ;  /* 0x000000101d147819 */ /* 0x040fe400000006ff */
[----:B------:R-:W-:Y:S02]  /*6860*/  LOP3.LUT R21, R29, 0xffff0000, RZ, 0xc0, !PT ;  /* 0xffff00001d157812 */ /* 0x000fe400078ec0ff */
[----:B------:R-:W-:Y:S07]  /*6870*/  ISETP.NE.AND P0, PT, R56, RZ, PT ;  /* 0x000000ff3800720c */ /* 0x000fee0003f05270 */
[----:B------:R-:W3:Y:S02]  /*6880*/  LDTM.16dp256bit.x4 R4, tmem[UR4] ;  /* 0x00000004000479ee */ /* 0x000ee40008120000 */
[----:B---3--:R-:W-:Y:S01]  /*6890*/  FMUL R0, R24, R4 ;  /* 0x0000000418007220 */ /* 0x008fe20000400000 */
[----:B------:R-:W-:Y:S01]  /*68a0*/  LOP3.LUT R4, R28, 0xffff0000, RZ, 0xc0, !PT ;  /* 0xffff00001c047812 */ /* 0x000fe200078ec0ff */
[C---:B-1----:R-:W-:Y:S01]  /*68b0*/  FMUL R2, R24.reuse, R5 ;  /* 0x0000000518027220 */ /* 0x042fe20000400000 */
[C---:B------:R-:W-:Y:S01]  /*68c0*/  FMUL R7, R24.reuse, R7 ;  /* 0x0000000718077220 */ /* 0x040fe20000400000 */
[C---:B------:R-:W-:Y:S01]  /*68d0*/  FFMA R0, R27.reuse, R3, R0 ;  /* 0x000000031b007223 */ /* 0x040fe20000000000 */
[C---:B------:R-:W-:Y:S01]  /*68e0*/  FMUL R3, R24.reuse, R6 ;  /* 0x0000000618037220 */ /* 0x040fe20000400000 */
[C---:B------:R-:W-:Y:S01]  /*68f0*/  FFMA R2, R27.reuse, R4, R2 ;  /* 0x000000041b027223 */ /* 0x040fe20000000002 */
[C---:B------:R-:W-:Y:S01]  /*6900*/  FMUL R4, R24.reuse, R8 ;  /* 0x0000000818047220 */ /* 0x040fe20000400000 */
[C---:B------:R-:W-:Y:S01]  /*6910*/  FMUL R8, R24.reuse, R12 ;  /* 0x0000000c18087220 */ /* 0x040fe20000400000 */
[----:B------:R-:W-:Y:S01]  /*6920*/  FMUL R12, R24, R16 ;  /* 0x00000010180c7220 */ /* 0x000fe20000400000 */
[----:B------:R-:W-:Y:S01]  /*6930*/  SHF.L.U32 R16, R30, 0x10, RZ ;  /* 0x000000101e107819 */ /* 0x000fe200000006ff */
[C---:B------:R-:W-:Y:S01]  /*6940*/  FFMA R3, R27.reuse, R20, R3 ;  /* 0x000000141b037223 */ /* 0x040fe20000000003 */
[----:B------:R-:W-:Y:S01]  /*6950*/  F2FP.BF16.F32.PACK_AB R32, R2, R0 ;  /* 0x000000000220723e */ /* 0x000fe200000010ff */
[C---:B------:R-:W-:Y:S01]  /*6960*/  FFMA R7, R27.reuse, R21, R7 ;  /* 0x000000151b077223 */ /* 0x040fe20000000007 */
[----:B------:R-:W-:Y:S01]  /*6970*/  LOP3.LUT R0, R30, 0xffff0000, RZ, 0xc0, !PT ;  /* 0xffff00001e007812 */ /* 0x000fe200078ec0ff */
[----:B------:R-:W-:Y:S01]  /*6980*/  FFMA R4, R27, R16, R4 ;  /* 0x000000101b047223 */ /* 0x000fe20000000004 */
[C---:B------:R-:W-:Y:S01]  /*6990*/  SHF.L.U32 R2, R31.reuse, 0x10, RZ ;  /* 0x000000101f027819 */ /* 0x040fe200000006ff */
[C---:B------:R-:W-:Y:S01]  /*69a0*/  FMUL R5, R24.reuse, R9 ;  /* 0x0000000918057220 */ /* 0x040fe20000400000 */
[----:B------:R-:W-:Y:S01]  /*69b0*/  LOP3.LUT R16, R31, 0xffff0000, RZ, 0xc0, !PT ;  /* 0xffff00001f107812 */ /* 0x000fe200078ec0ff */
[----:B------:R-:W-:Y:S01]  /*69c0*/  FMUL R6, R24, R10 ;  /* 0x0000000a18067220 */ /* 0x000fe20000400000 */
[----:B------:R-:W-:Y:S01]  /*69d0*/  F2FP.BF16.F32.PACK_AB R33, R7, R3 ;  /* 0x000000030721723e */ /* 0x000fe200000010ff */
[C---:B------:R-:W-:Y:S01]  /*69e0*/  FFMA R5, R27.reuse, R0, R5 ;  /* 0x000000001b057223 */ /* 0x040fe20000000005 */
[C---:B------:R-:W-:Y:S01]  /*69f0*/  SHF.L.U32 R0, R36.reuse, 0x10, RZ ;  /* 0x0000001024007819 */ /* 0x040fe200000006ff */
[----:B------:R-:W-:Y:S01]  /*6a00*/  FFMA R6, R27, R2, R6 ;  /* 0x000000021b067223 */ /* 0x000fe20000000006 */
[----:B------:R-:W-:Y:S01]  /*6a10*/  LOP3.LUT R2, R36, 0xffff0000, RZ, 0xc0, !PT ;  /* 0xffff000024027812 */ /* 0x000fe200078ec0ff */
[C---:B------:R-:W-:Y:S01]  /*6a20*/  FMUL R11, R24.reuse, R11 ;  /* 0x0000000b180b7220 */ /* 0x040fe20000400000 */
[----:B------:R-:W-:Y:S01]  /*6a30*/  SHF.L.U32 R3, R37, 0x10, RZ ;  /* 0x0000001025037819 */ /* 0x000fe200000006ff */
[C---:B------:R-:W-:Y:S01]  /*6a40*/  FMUL R9, R24.reuse, R13 ;  /* 0x0000000d18097220 */ /* 0x040fe20000400000 */
[----:B------:R-:W-:Y:S01]  /*6a50*/  F2FP.BF16.F32.PACK_AB R34, R5, R4 ;  /* 0x000000040522723e */ /* 0x000fe200000010ff */
[C---:B------:R-:W-:Y:S01]  /*6a60*/  FMUL R10, R24.reuse, R14 ;  /* 0x0000000e180a7220 */ /* 0x040fe20000400000 */
[C---:B------:R-:W-:Y:S01]  /*6a70*/  FFMA R11, R27.reuse, R16, R11 ;  /* 0x000000101b0b7223 */ /* 0x040fe2000000000b */
[C---:B------:R-:W-:Y:S01]  /*6a80*/  FFMA R8, R27.reuse, R0, R8 ;  /* 0x000000001b087223 */ /* 0x040fe20000000008 */
[----:B------:R-:W-:Y:S01]  /*6a90*/  FFMA R9, R27, R2, R9 ;  /* 0x000000021b097223 */ /* 0x000fe20000000009 */
[----:B------:R-:W-:Y:S01]  /*6aa0*/  LOP3.LUT R0, R37, 0xffff0000, RZ, 0xc0, !PT ;  /* 0xffff000025007812 */ /* 0x000fe200078ec0ff */
[----:B------:R-:W-:Y:S01]  /*6ab0*/  FFMA R10, R27, R3, R10 ;  /* 0x000000031b0a7223 */ /* 0x000fe2000000000a */
[----:B------:R-:W-:Y:S01]  /*6ac0*/  FMUL R15, R24, R15 ;  /* 0x0000000f180f7220 */ /* 0x000fe20000400000 */
[----:B------:R-:W-:Y:S01]  /*6ad0*/  SHF.L.U32 R2, R38, 0x10, RZ ;  /* 0x0000001026027819 */ /* 0x000fe200000006ff */
[----:B------:R-:W-:Y:S01]  /*6ae0*/  FMUL R13, R24, R17 ;  /* 0x00000011180d7220 */ /* 0x000fe20000400000 */
[----:B------:R-:W-:Y:S01]  /*6af0*/  LOP3.LUT R3, R38, 0xffff0000, RZ, 0xc0, !PT ;  /* 0xffff000026037812 */ /* 0x000fe200078ec0ff */
[C---:B------:R-:W-:Y:S01]  /*6b00*/  FMUL R14, R24.reuse, R18 ;  /* 0x00000012180e7220 */ /* 0x040fe20000400000 */
[----:B------:R-:W-:Y:S01]  /*6b10*/  SHF.L.U32 R4, R39, 0x10, RZ ;  /* 0x0000001027047819 */ /* 0x000fe200000006ff */
[----:B------:R-:W-:Y:S01]  /*6b20*/  FFMA R15, R27, R0, R15 ;  /* 0x000000001b0f7223 */ /* 0x000fe2000000000f */
[----:B------:R-:W-:Y:S01]  /*6b30*/  LOP3.LUT R5, R39, 0xffff0000, RZ, 0xc0, !PT ;  /* 0xffff000027057812 */ /* 0x000fe200078ec0ff */
[----:B------:R-:W-:Y:S01]  /*6b40*/  FMUL R19, R24, R19 ;  /* 0x0000001318137220 */ /* 0x000fe20000400000 */
[C---:B------:R-:W-:Y:S01]  /*6b50*/  FFMA R12, R27.reuse, R2, R12 ;  /* 0x000000021b0c7223 */ /* 0x040fe2000000000c */
[C---:B------:R-:W-:Y:S01]  /*6b60*/  FFMA R13, R27.reuse, R3, R13 ;  /* 0x000000031b0d7223 */ /* 0x040fe2000000000d */
[C---:B------:R-:W-:Y:S01]  /*6b70*/  FFMA R14, R27.reuse, R4, R14 ;  /* 0x000000041b0e7223 */ /* 0x040fe2000000000e */
[----:B------:R-:W-:Y:S01]  /*6b80*/  FFMA R19, R27, R5, R19 ;  /* 0x000000051b137223 */ /* 0x000fe20000000013 */
[----:B------:R-:W-:Y:S02]  /*6b90*/  F2FP.BF16.F32.PACK_AB R35, R11, R6 ;  /* 0x000000060b23723e */ /* 0x000fe400000010ff */
[----:B------:R-:W-:Y:S02]  /*6ba0*/  F2FP.BF16.F32.PACK_AB R8, R9, R8 ;  /* 0x000000080908723e */ /* 0x000fe400000010ff */
[----:B------:R-:W-:Y:S01]  /*6bb0*/  F2FP.BF16.F32.PACK_AB R9, R15, R10 ;  /* 0x0000000a0f09723e */ /* 0x000fe200000010ff */
[----:B------:R1:W-:Y:S01]  /*6bc0*/  STSM.16.M88.4 [R61+0x200], R32 ;  /* 0x000200203d007844 */ /* 0x0003e20000000200 */
[----:B------:R-:W-:Y:S02]  /*6bd0*/  F2FP.BF16.F32.PACK_AB R10, R13, R12 ;  /* 0x0000000c0d0a723e */ /* 0x000fe400000010ff */
[----:B------:R-:W-:Y:S05]  /*6be0*/  F2FP.BF16.F32.PACK_AB R11, R19, R14 ;  /* 0x0000000e130b723e */ /* 0x000fea00000010ff */
[----:B------:R1:W-:Y:S01]  /*6bf0*/  STSM.16.M88.4 [R60+0x200], R8 ;  /* 0x000200083c007844 */ /* 0x0003e20000000200 */
[----:B------:R-:W-:Y:S01]  /*6c00*/  @!PT LDS RZ, [RZ] ;  /* 0x00000000fffff984 */ /* 0x000fe20000000800 */
[----:B------:R-:W-:Y:S01]  /*6c10*/  @!PT LDS RZ, [RZ] ;  /* 0x00000000fffff984 */ /* 0x000fe20000000800 */
[----:B------:R-:W-:Y:S01]  /*6c20*/  @!PT LDS RZ, [RZ] ;  /* 0x00000000fffff984 */ /* 0x000fe20000000800 */
[----:B------:R-:W-:Y:S01]  /*6c30*/  @!PT LDS RZ, [RZ] ;  /* 0x00000000fffff984 */ /* 0x000fe20000000800 */
[----:B------:R3:W-:Y:S07]  /*6c40*/  MEMBAR.ALL.CTA ;  /* 0x0000000000007992 */ /* 0x0007ee0000008000 */
[----:B---3--:R-:W3:Y:S02]  /*6c50*/  FENCE.VIEW.ASYNC.S ;  /* 0x00000000000073c6 */ /* 0x008ee40000000000 */
[----:B---3--:R-:W-:Y:S06]  /*6c60*/  BAR.SYNC.DEFER_BLOCKING 0x1, 0x80 ;  /* 0x0042000000007b1d */ /* 0x008fec0000010000 */
[----:B------:R-:W-:Y:S05]  /*6c70*/  @P0 BRA `(.L_x_110) ;  /* 0x0000000000280947 */ /* 0x000fea0003800000 */
[----:B------:R-:W3:Y:S01]  /*6c80*/  LDCU.64 UR6, c[0x0][0x348] ;  /* 0x00006900ff0677ac */ /* 0x000ee20008000a00 */
[----:B------:R-:W-:Y:S01]  /*6c90*/  UIADD3 UR4, UPT, UPT, UR44, 0x200, URZ ;  /* 0x000002002c047890 */ /* 0x000fe2000fffe0ff */
[----:B------:R-:W-:Y:S05]  /*6ca0*/  UMOV UR51, UR36 ;  /* 0x0000002400337c82 */ /* 0x000fea0008000000 */
[----:B------:R-:W-:Y:S04]  /*6cb0*/  MOV R49, UR4 ;  /* 0x0000000400317c02 */ /* 0x000fe80008000f00 */
[----:B------:R-:W-:Y:S01]  /*6cc0*/  R2UR UR48, R49 ;  /* 0x00000000313072ca */ /* 0x000fe200000e0000 */
[----:B---3--:R-:W-:Y:S04]  /*6cd0*/  UIADD3 UR4, UP0, UPT, UR6, 0x680, URZ ;  /* 0x0000068006047890 */ /* 0x008fe8000ff1e0ff */
[----:B------:R-:W-:Y:S09]  /*6ce0*/  UIADD3.X UR5, UPT, UPT, URZ, UR7, URZ, UP0, !UPT ;  /* 0x00000007ff057290 */ /* 0x000ff200087fe4ff */
[----:B------:R3:W-:Y:S01]  /*6cf0*/  UTMASTG.3D [UR48], [UR4] ;  /* 0x00000030040073b5 */ /* 0x0007e20008010000 */
[----:B------:R0:W-:Y:S01]  /*6d00*/  UTMACMDFLUSH ;  /* 0x00000000000079b7 */ /* 0x0001e20000000000 */
[----:B---3--:R-:W-:Y:S04]  /*6d10*/  DEPBAR.LE SB0, 0x1 ;  /* 0x000080400000791a */ /* 0x008fe80000000000 */
.L_x_110:
[----:B------:R-:W-:Y:S05]  /*6d20*/  BSYNC.RECONVERGENT B0 ;  /* 0x0000000000007941 */ /* 0x000fea0003800200 */
.L_x_109:
[----:B------:R-:W-:Y:S01]  /*6d30*/  BAR.SYNC.DEFER_BLOCKING 0x1, 0x80 ;  /* 0x0042000000007b1d */ /* 0x000fe20000010000 */
[----:B------:R-:W-:Y:S01]  /*6d40*/  ISETP.NE.AND P1, PT, R59, RZ, PT ;  /* 0x000000ff3b00720c */ /* 0x000fe20003f25270 */
[----:B------:R-:W-:Y:S01]  /*6d50*/  UISETP.NE.AND UP0, UPT, UR47, URZ, UPT ;  /* 0x000000ff2f00728c */ /* 0x000fe2000bf05270 */
[----:B------:R-:W-:Y:S11]  /*6d60*/  LEA R2, R62, UR44, 0x3 ;  /* 0x0000002c3e027c11 */ /* 0x000ff6000f8e18ff */
[----:B------:R-:W-:Y:S01]  /*6d70*/  @P1 SHF.L.U32 R3, R54, 0x1f, RZ ;  /* 0x0000001f36031819 */ /* 0x000fe200000006ff */
[----:B------:R-:W-:Y:S06]  /*6d80*/  BRA.U !UP0, `(.L_x_111) ;  /* 0x0000000108247547 */ /* 0x000fec000b800000 */
[----:B------:R-:W-:Y:S01]  /*6d90*/  IMAD.U32 R4, RZ, RZ, UR46 ;  /* 0x0000002eff047e24 */ /* 0x000fe2000f8e00ff */
[----:B------:R-:W-:Y:S01]  /*6da0*/  MOV R0, UR52 ;  /* 0x0000003400007c02 */ /* 0x000fe20008000f00 */
[----:B------:R-:W-:Y:S03]  /*6db0*/  UIADD3 UR4, UPT, UPT, UR46, 0x1, URZ ;  /* 0x000000012e047890 */ /* 0x000fe6000fffe0ff */
[----:B------:R-:W-:Y:S01]  /*6dc0*/  @P1 LEA R4, R4, UR44, 0x3 ;  /* 0x0000002c04041c11 */ /* 0x000fe2000f8e18ff */
[----:B------:R-:W-:Y:S04]  /*6dd0*/  UISETP.NE.AND UP0, UPT, UR4, 0x4, UPT ;  /* 0x000000040400788c */ /* 0x000fe8000bf05270 */
[----:B------:R-:W-:Y:S01]  /*6de0*/  @P1 VIADD R4, R4, 0x60 ;  /* 0x0000006004041836 */ /* 0x000fe20000000000 */
[----:B------:R-:W-:Y:S04]  /*6df0*/  USEL UR46, UR4, URZ, UP0 ;  /* 0x000000ff042e7287 */ /* 0x000fe80008000000 */
[----:B------:R-:W-:Y:S04]  /*6e00*/  @P1 PRMT R0, R0, 0x654, R4 ;  /* 0x0000065400001816 */ /* 0x000fe80000000004 */
[----:B------:R3:W-:Y:S04]  /*6e10*/  @P1 SYNCS.ARRIVE.TRANS64.RED.A1T0 RZ, [R0+URZ], RZ ;  /* 0x000000ff00ff19a7 */ /* 0x0007e800081004ff */
.L_x_111:
[----:B------:R-:W4:Y:S01]  /*6e20*/  @P1 SYNCS.PHASECHK.TRANS64.TRYWAIT P0, [R2+URZ+0x40], R3 ;  /* 0x00004003020015a7 */ /* 0x000f2200080011ff */
[----:B------:R-:W-:Y:S01]  /*6e30*/  BSSY B1, `(.L_x_112) ;  /* 0x0000013000017945 */ /* 0x000fe20003800000 */
[----:B----4-:R-:W-:Y:S03]  /*6e40*/  @P1 SEL R64, RZ, 0x1, !P0 ;  /* 0x00000001ff401807 */ /* 0x010fe60004000000 */
[----:B------:R-:W-:Y:S05]  /*6e50*/  @!P1 BRA `(.L_x_113) ;  /* 0x0000000000409947 */ /* 0x000fea0003800000 */
[----:B------:R-:W-:Y:S01]  /*6e60*/  ISETP.NE.AND P1, PT, R65, RZ, PT ;  /* 0x000000ff4100720c */ /* 0x000fe20003f25270 */
[----:B------:R-:W-:Y:S01]  /*6e70*/  BSSY B0, `(.L_x_114) ;  /* 0x0000009000007945 */ /* 0x000fe20003800000 */
[----:B------:R-:W-:Y:S11]  /*6e80*/  ISETP.NE.AND P0, PT, R64, RZ, PT ;  /* 0x000000ff4000720c */ /* 0x000ff60003f05270 */
[----:B------:R-:W-:Y:S05]  /*6e90*/  @P1 IMAD R4, R62, 0x1000, R63 ;  /* 0x000010003e041824 */ /* 0x000fea00078e023f */
[----:B------:R-:W-:Y:S05]  /*6ea0*/  @P1 IADD3 R3, PT, PT, R4, UR44, RZ ;  /* 0x0000002c04031c10 */ /* 0x000fea000fffe0ff */
[----:B------:R-:W-:Y:S01]  /*6eb0*/  @P1 IMAD.IADD R3, R55, 0x1, R3 ;  /* 0x0000000137031824 */ /* 0x000fe200078e0203 */
[----:B------:R-:W-:Y:S06]  /*6ec0*/  @P0 BRA `(.L_x_115) ;  /* 0x00000000000c0947 */ /* 0x000fec0003800000 */
[----:B---3--:R-:W-:Y:S04]  /*6ed0*/  SHF.L.U32 R0, R54, 0x1f, RZ ;  /* 0x0000001f36007819 */ /* 0x008fe800000006ff */
[----:B------:R-:W3:Y:S02]  /*6ee0*/  SYNCS.PHASECHK.TRANS64.TRYWAIT P0, [R2+URZ+0x40], R0 ;  /* 0x00004000020075a7 */ /* 0x000ee400080011ff */
[----:B---3--:R-:W-:Y:S05]  /*6ef0*/  @!P0 BRA `(.L_x_116) ;  /* 0x0000002400a48947 */ /* 0x008fea0003800000 */
.L_x_115:
[----:B------:R-:W-:Y:S05]  /*6f00*/  BSYNC B0 ;  /* 0x0000000000007941 */ /* 0x000fea0003800000 */
.L_x_114:
[----:B------:R-:W-:Y:S02]  /*6f10*/  ISETP.NE.AND P0, PT, R65, RZ, PT ;  /* 0x000000ff4100720c */ /* 0x000fe40003f05270 */
[----:B------:R-:W-:Y:S11]  /*6f20*/  IADD3 R62, PT, PT, R62, 0x1, RZ ;  /* 0x000000013e3e7810 */ /* 0x000ff60007ffe0ff */
[----:B------:R-:W-:Y:S05]  /*6f30*/  @P0 WARPSYNC.ALL ;  /* 0x0000000000000948 */ /* 0x000fea0003800000 */
[----:B------:R4:W1:Y:S04]  /*6f40*/  @P0 LDSM.16.M88.4 R28, [R4+UR44+0x200] ;  /* 0x0002002c041c083b */ /* 0x0008680008000200 */
[----:B------:R4:W1:Y:S02]  /*6f50*/  @P0 LDSM.16.M88.4 R36, [R3+0x200] ;  /* 0x000200000324083b */ /* 0x0008640000000200 */
.L_x_113:
[----:B------:R-:W-:Y:S05]  /*6f60*/  BSYNC B1 ;  /* 0x0000000000017941 */ /* 0x000fea0003800000 */
.L_x_112:
[----:B---3--:R-:W-:Y:S05]  /*6f70*/  VIADD R0, R25, 0x20 ;  /* 0x0000002019007836 */ /* 0x008fea0000000000 */
[----:B------:R-:W-:Y:S04]  /*6f80*/  SHF.R.U32.HI R0, RZ, 0x15, R0 ;  /* 0x00000015ff007819 */ /* 0x000fe80000011600 */
[----:B------:R-:W-:Y:S11]  /*6f90*/  LOP3.LUT P0, RZ, R0, 0x3, R46, 0x48, !PT ;  /* 0x0000000300ff7812 */ /* 0x000ff6000780482e */
[----:B------:R-:W-:Y:S02]  /*6fa0*/  @!UPT UIADD3 URZ, UPT, UPT, URZ, URZ, URZ ;  /* 0x000000fffffff290 */ /* 0x000fe4000fffe0ff */
[----:B------:R-:W-:Y:S05]  /*6fb0*/  @!P0 BRA `(.L_x_117) ;  /* 0x0000000000408947 */ /* 0x000fea0003800000 */
[----:B------:R-:W3:Y:S01]  /*6fc0*/  LDCU.64 UR8, c[0x4][0x70] ;  /* 0x01000e00ff0877ac */ /* 0x000ee20008000a00 */
[----:B----4-:R-:W-:Y:S01]  /*6fd0*/  MOV R3, 0x0 ;  /* 0x0000000000037802 */ /* 0x010fe20000000f00 */
[----:B------:R-:W-:Y:S02]  /*6fe0*/  HFMA2 R12, -RZ, RZ, 0, 5.9604644775390625e-08 ;  /* 0x00000001ff0c7431 */ /* 0x000fe400000001ff */
[----:B-1----:R-:W-:Y:S02]  /*6ff0*/  IMAD.MOV.U32 R8, RZ, RZ, 0x192 ;  /* 0x00000192ff087424 */ /* 0x002fe400078e00ff */
[----:B------:R-:W-:Y:S01]  /*7000*/  IMAD.MOV.U32 R13, RZ, RZ, RZ ;  /* 0x000000ffff0d7224 */ /* 0x000fe200078e00ff */
[----:B------:R-:W1:Y:S01]  /*7010*/  LDCU.64 UR6, c[0x4][0x78] ;  /* 0x01000f00ff0677ac */ /* 0x000e620008000a00 */
[----:B------:R-:W4:Y:S01]  /*7020*/  LDC.64 R2, c[0x4][R3] ;  /* 0x0100000003027b82 */ /* 0x000f220000000a00 */
[----:B------:R-:W5:Y:S01]  /*7030*/  LDCU.64 UR4, c[0x4][0x10] ;  /* 0x01000200ff0477ac */ /* 0x000f620008000a00 */
[----:B---3--:R-:W-:Y:S01]  /*7040*/  MOV R5, UR9 ;  /* 0x0000000900057c02 */ /* 0x008fe20008000f00 */
[----:B------:R-:W-:Y:S01]  /*7050*/  IMAD.U32 R4, RZ, RZ, UR8 ;  /* 0x00000008ff047e24 */ /* 0x000fe2000f8e00ff */
[----:B-1----:R-:W-:Y:S01]  /*7060*/  MOV R7, UR7 ;  /* 0x0000000700077c02 */ /* 0x002fe20008000f00 */
[----:B------:R-:W-:Y:S01]  /*7070*/  IMAD.U32 R6, RZ, RZ, UR6 ;  /* 0x00000006ff067e24 */ /* 0x000fe2000f8e00ff */
[----:B-----5:R-:W-:Y:S01]  /*7080*/  MOV R11, UR5 ;  /* 0x00000005000b7c02 */ /* 0x020fe20008000f00 */
[----:B------:R-:W-:Y:S02]  /*7090*/  IMAD.U32 R10, RZ, RZ, UR4 ;  /* 0x00000004ff0a7e24 */ /* 0x000fe4000f8e00ff */
[----:B------:R-:W-:Y:S07]  /*70a0*/  LEPC R20, `(.L_x_117) ;  /* 0x000000001014794e */ /* 0x000fee0000000000 */
[----:B--2-4-:R-:W-:Y:S05]  /*70b0*/  CALL.ABS.NOINC R2 ;  /* 0x0000000002007343 */ /* 0x014fea0003c00000 */
.L_x_117:
[----:B-1--4-:R-:W-:Y:S01]  /*70c0*/  SHF.L.U32 R3, R28, 0x10, RZ ;  /* 0x000000101c037819 */ /* 0x012fe200000006ff */
[----:B------:R-:W-:Y:S05]  /*70d0*/  WARPSYNC.ALL ;  /* 0x0000000000007948 */ /* 0x000fea0003800000 */
[----:B------:R-:W-:Y:S01]  /*70e0*/  R2UR UR4, R25 ;  /* 0x00000000190472ca */ /* 0x000fe200000e0000 */
[----:B------:R-:W-:Y:S01]  /*70f0*/  BSSY.RECONVERGENT B0, `(.L_x_118) ;  /* 0x0000056000007945 */ /* 0x000fe20003800200 */
[----:B------:R-:W-:Y:S02]  /*7100*/  SHF.L.U32 R20, R30, 0x10, RZ ;  /* 0x000000101e147819 */ /* 0x000fe400000006ff */
[----:B------:R-:W-:Y:S02]  /*7110*/  ISETP.NE.AND P6, PT, R59, RZ, PT ;  /* 0x000000ff3b00720c */ /* 0x000fe40003fc5270 */
[----:B------:R-:W-:Y:S07]  /*7120*/  ISETP.NE.AND P0, PT, R56, RZ, PT ;  /* 0x000000ff3800720c */ /* 0x000fee0003f05270 */
[----:B------:R-:W1:Y:S02]  /*7130*/  LDTM.16dp256bit.x4 R4, tmem[UR4+0x20] ;  /* 0x00002004000479ee */ /* 0x000e640008120000 */
[----:B-1----:R-:W-:Y:S01]  /*7140*/  FMUL R0, R24, R4 ;  /* 0x0000000418007220 */ /* 0x002fe20000400000 */
[----:B------:R-:W-:Y:S01]  /*7150*/  LOP3.LUT R4, R28, 0xffff0000, RZ, 0xc0, !PT ;  /* 0xffff00001c047812 */ /* 0x000fe200078ec0ff */
[C---:B------:R-:W-:Y:S01]  /*7160*/  FMUL R2, R24.reuse, R5 ;  /* 0x0000000518027220 */ /* 0x040fe20000400000 */
[----:B------:R-:W-:Y:S01]  /*7170*/  SHF.L.U32 R5, R29, 0x10, RZ ;  /* 0x000000101d057819 */ /* 0x000fe200000006ff */
[----:B------:R-:W-:Y:S01]  /*7180*/  FFMA R0, R27, R3, R0 ;  /* 0x000000031b007223 */ /* 0x000fe20000000000 */
[C---:B------:R-:W-:Y:S01]  /*7190*/  FMUL R3, R24.reuse, R6 ;  /* 0x0000000618037220 */ /* 0x040fe20000400000 */
[----:B------:R-:W-:Y:S01]  /*71a0*/  LOP3.LUT R6, R29, 0xffff0000, RZ, 0xc0, !PT ;  /* 0xffff00001d067812 */ /* 0x000fe200078ec0ff */
[C---:B------:R-:W-:Y:S01]  /*71b0*/  FFMA R2, R27.reuse, R4, R2 ;  /* 0x000000041b027223 */ /* 0x040fe20000000002 */
[C---:B------:R-:W-:Y:S01]  /*71c0*/  FMUL R7, R24.reuse, R7 ;  /* 0x0000000718077220 */ /* 0x040fe20000400000 */
[C---:B------:R-:W-:Y:S01]  /*71d0*/  FFMA R3, R27.reuse, R5, R3 ;  /* 0x000000051b037223 */ /* 0x040fe20000000003 */
[C---:B------:R-:W-:Y:S01]  /*71e0*/  FMUL R4, R24.reuse, R8 ;  /* 0x0000000818047220 */ /* 0x040fe20000400000 */
[----:B------:R-:W-:Y:S01]  /*71f0*/  FMUL R5, R24, R9 ;  /* 0x0000000918057220 */ /* 0x000fe20000400000 */
[----:B------:R-:W-:Y:S01]  /*7200*/  F2FP.BF16.F32.PACK_AB R32, R2, R0 ;  /* 0x000000000220723e */ /* 0x000fe200000010ff */
[C---:B------:R-:W-:Y:S01]  /*7210*/  FFMA R7, R27.reuse, R6, R7 ;  /* 0x000000061b077223 */ /* 0x040fe20000000007 */
[----:B------:R-:W-:Y:S01]  /*7220*/  LOP3.LUT R0, R30, 0xffff0000, RZ, 0xc0, !PT ;  /* 0xffff00001e007812 */ /* 0x000fe200078ec0ff */
[----:B------:R-:W-:Y:S01]  /*7230*/  FFMA R4, R27, R20, R4 ;  /* 0x000000141b047223 */ /* 0x000fe20000000004 */
[----:B------:R-:W-:Y:S01]  /*7240*/  SHF.L.U32 R2, R31, 0x10, RZ ;  /* 0x000000101f027819 */ /* 0x000fe200000006ff */
[----:B------:R-:W-:Y:S01]  /*7250*/  FMUL R6, R24, R10 ;  /* 0x0000000a18067220 */ /* 0x000fe20000400000 */
[----:B------:R-:W-:Y:S01]  /*7260*/  F2FP.BF16.F32.PACK_AB R33, R7, R3 ;  /* 0x000000030721723e */ /* 0x000fe200000010ff */
[----:B------:R-:W-:Y:S01]  /*7270*/  FFMA R5, R27, R0, R5 ;  /* 0x000000001b057223 */ /* 0x000fe20000000005 */
[----:B------:R-:W-:Y:S01]  /*7280*/  LOP3.LUT R3, R31, 0xffff0000, RZ, 0xc0, !PT ;  /* 0xffff00001f037812 */ /* 0x000fe200078ec0ff */
[----:B------:R-:W-:Y:S01]  /*7290*/  FFMA R6, R27, R2, R6 ;  /* 0x000000021b067223 */ /* 0x000fe20000000006 */
[----:B------:R-:W-:Y:S01]  /*72a0*/  SHF.L.U32 R7, R36, 0x10, RZ ;  /* 0x0000001024077819 */ /* 0x000fe200000006ff */
[----:B------:R-:W-:Y:S01]  /*72b0*/  FMUL R11, R24, R11 ;  /* 0x0000000b180b7220 */ /* 0x000fe20000400000 */
[----:B------:R-:W-:Y:S01]  /*72c0*/  LOP3.LUT R0, R36, 0xffff0000, RZ, 0xc0, !PT ;  /* 0xffff000024007812 */ /* 0x000fe200078ec0ff */
[C---:B------:R-:W-:Y:S01]  /*72d0*/  FMUL R8, R24.reuse, R12 ;  /* 0x0000000c18087220 */ /* 0x040fe20000400000 */
[----:B------:R-:W-:Y:S01]  /*72e0*/  SHF.L.U32 R2, R37, 0x10, RZ ;  /* 0x0000001025027819 */ /* 0x000fe200000006ff */
[C---:B------:R-:W-:Y:S01]  /*72f0*/  FMUL R9, R24.reuse, R13 ;  /* 0x0000000d18097220 */ /* 0x040fe20000400000 */
[----:B------:R-:W-:Y:S01]  /*7300*/  F2FP.BF16.F32.PACK_AB R34, R5, R4 ;  /* 0x000000040522723e */ /* 0x000fe200000010ff */
[----:B------:R-:W-:Y:S01]  /*7310*/  FFMA R11, R27, R3, R11 ;  /* 0x000000031b0b7223 */ /* 0x000fe2000000000b */
[----:B------:R-:W-:Y:S01]  /*7320*/  SHF.L.U32 R3, R39, 0x10, RZ ;  /* 0x0000001027037819 */ /* 0x000fe200000006ff */
[----:B------:R-:W-:Y:S01]  /*7330*/  FFMA R8, R27, R7, R8 ;  /* 0x000000071b087223 */ /* 0x000fe20000000008 */
[----:B------:R-:W-:Y:S01]  /*7340*/  LOP3.LUT R4, R39, 0xffff0000, RZ, 0xc0, !PT ;  /* 0xffff000027047812 */ /* 0x000fe200078ec0ff */
[----:B------:R-:W-:Y:S01]  /*7350*/  FFMA R9, R27, R0, R9 ;  /* 0x000000001b097223 */ /* 0x000fe20000000009 */
[----:B------:R-:W-:Y:S01]  /*7360*/  LOP3.LUT R0, R37, 0xffff0000, RZ, 0xc0, !PT ;  /* 0xffff000025007812 */ /* 0x000fe200078ec0ff */
[C---:B------:R-:W-:Y:S01]  /*7370*/  FMUL R10, R24.reuse, R14 ;  /* 0x0000000e180a7220 */ /* 0x040fe20000400000 */
[----:B------:R-:W-:Y:S01]  /*7380*/  F2FP.BF16.F32.PACK_AB R35, R11, R6 ;  /* 0x000000060b23723e */ /* 0x000fe200000010ff */
[----:B------:R-:W-:Y:S01]  /*7390*/  FMUL R15, R24, R15 ;  /* 0x0000000f180f7220 */ /* 0x000fe20000400000 */
[----:B------:R-:W-:Y:S01]  /*73a0*/  F2FP.BF16.F32.PACK_AB R8, R9, R8 ;  /* 0x000000080908723e */ /* 0x000fe200000010ff */
[C---:B------:R-:W-:Y:S01]  /*73b0*/  FFMA R10, R27.reuse, R2, R10 ;  /* 0x000000021b0a7223 */ /* 0x040fe2000000000a */
[C---:B------:R-:W-:Y:S01]  /*73c0*/  SHF.L.U32 R2, R38.reuse, 0x10, RZ ;  /* 0x0000001026027819 */ /* 0x040fe200000006ff */
[----:B------:R-:W-:Y:S01]  /*73d0*/  FFMA R15, R27, R0, R15 ;  /* 0x000000001b0f7223 */ /* 0x000fe2000000000f */
[----:B------:R-:W-:Y:S01]  /*73e0*/  LOP3.LUT R0, R38, 0xffff0000, RZ, 0xc0, !PT ;  /* 0xffff000026007812 */ /* 0x000fe200078ec0ff */
[----:B------:R1:W-:Y:S01]  /*73f0*/  STSM.16.M88.4 [R61+0x1200], R32 ;  /* 0x001200203d007844 */ /* 0x0003e20000000200 */
[C---:B------:R-:W-:Y:S01]  /*7400*/  FMUL R12, R24.reuse, R16 ;  /* 0x00000010180c7220 */ /* 0x040fe20000400000 */
[C---:B------:R-:W-:Y:S01]  /*7410*/  FMUL R13, R24.reuse, R17 ;  /* 0x00000011180d7220 */ /* 0x040fe20000400000 */
[----:B------:R-:W-:Y:S01]  /*7420*/  F2FP.BF16.F32.PACK_AB R9, R15, R10 ;  /* 0x0000000a0f09723e */ /* 0x000fe200000010ff */
[C---:B------:R-:W-:Y:S01]  /*7430*/  FMUL R14, R24.reuse, R18 ;  /* 0x00000012180e7220 */ /* 0x040fe20000400000 */
[----:B------:R-:W-:Y:S01]  /*7440*/  FMUL R19, R24, R19 ;  /* 0x0000001318137220 */ /* 0x000fe20000400000 */
[C---:B------:R-:W-:Y:S01]  /*7450*/  FFMA R12, R27.reuse, R2, R12 ;  /* 0x000000021b0c7223 */ /* 0x040fe2000000000c */
[----:B------:R-:W-:Y:S01]  /*7460*/  MOV R2, UR46 ;  /* 0x0000002e00027c02 */ /* 0x000fe20008000f00 */
[C---:B------:R-:W-:Y:S01]  /*7470*/  FFMA R13, R27.reuse, R0, R13 ;  /* 0x000000001b0d7223 */ /* 0x040fe2000000000d */
[C---:B------:R-:W-:Y:S01]  /*7480*/  FFMA R14, R27.reuse, R3, R14 ;  /* 0x000000031b0e7223 */ /* 0x040fe2000000000e */
[----:B------:R-:W-:Y:S01]  /*7490*/  FFMA R19, R27, R4, R19 ;  /* 0x000000041b137223 */ /* 0x000fe20000000013 */
[----:B------:R-:W-:Y:S02]  /*74a0*/  @P6 LEA R2, R2, UR44, 0x3 ;  /* 0x0000002c02026c11 */ /* 0x000fe4000f8e18ff */
[----:B------:R-:W-:Y:S02]  /*74b0*/  F2FP.BF16.F32.PACK_AB R10, R13, R12 ;  /* 0x0000000c0d0a723e */ /* 0x000fe400000010ff */
[----:B------:R-:W-:Y:S02]  /*74c0*/  F2FP.BF16.F32.PACK_AB R11, R19, R14 ;  /* 0x0000000e130b723e */ /* 0x000fe400000010ff */
[----:B------:R-:W-:Y:S02]  /*74d0*/  MOV R0, UR52 ;  /* 0x0000003400007c02 */ /* 0x000fe40008000f00 */
[----:B------:R-:W-:Y:S01]  /*74e0*/  @P6 IADD3 R2, PT, PT, R2, 0x60, RZ ;  /* 0x0000006002026810 */ /* 0x000fe20007ffe0ff */
[----:B------:R1:W-:Y:S01]  /*74f0*/  STSM.16.M88.4 [R60+0x1200], R8 ;  /* 0x001200083c007844 */ /* 0x0003e20000000200 */
[----:B------:R-:W-:Y:S02]  /*7500*/  @P6 SHF.L.U32 R3, R54, 0x1f, RZ ;  /* 0x0000001f36036819 */ /* 0x000fe400000006ff */
[----:B------:R-:W-:Y:S01]  /*7510*/  @P6 PRMT R0, R0, 0x654, R2 ;  /* 0x0000065400006816 */ /* 0x000fe20000000002 */
[----:B------:R-:W-:Y:S01]  /*7520*/  @!PT LDS RZ, [RZ] ;  /* 0x00000000fffff984 */ /* 0x000fe20000000800 */
[----:B------:R-:W-:Y:S01]  /*7530*/  @!PT LDS RZ, [RZ] ;  /* 0x00000000fffff984 */ /* 0x000fe20000000800 */
[----:B------:R-:W-:Y:S01]  /*7540*/  @!PT LDS RZ, [RZ] ;  /* 0x00000000fffff984 */ /* 0x000fe20000000800 */
[----:B------:R-:W-:Y:S01]  /*7550*/  @!PT LDS RZ, [RZ] ;  /* 0x00000000fffff984 */ /* 0x000fe20000000800 */
[----:B------:R3:W-:Y:S06]  /*7560*/  MEMBAR.ALL.CTA ;  /* 0x0000000000007992 */ /* 0x0007ec0000008000 */
[----:B---3--:R-:W3:Y:S01]  /*7570*/  FENCE.VIEW.ASYNC.S ;  /* 0x00000000000073c6 */ /* 0x008ee20000000000 */
[----:B------:R-:W-:Y:S01]  /*7580*/  LEA R2, R62, UR44, 0x3 ;  /* 0x0000002c3e027c11 */ /* 0x000fe2000f8e18ff */
[----:B---3--:R-:W-:Y:S06]  /*7590*/  BAR.SYNC.DEFER_BLOCKING 0x1, 0x80 ;  /* 0x0042000000007b1d */ /* 0x008fec0000010000 */
[----:B------:R-:W-:Y:S05]  /*75a0*/  @P0 BRA `(.L_x_119) ;  /* 0x0000000000280947 */ /* 0x000fea0003800000 */
[----:B------:R-:W3:Y:S01]  /*75b0*/  LDCU.64 UR6, c[0x0][0x348] ;  /* 0x00006900ff0677ac */ /* 0x000ee20008000a00 */
[----:B------:R-:W-:Y:S02]  /*75c0*/  UIADD3 UR9, UPT, UPT, UR49, 0x20, URZ ;  /* 0x0000002031097890 */ /* 0x000fe4000fffe0ff */
[----:B------:R-:W-:Y:S01]  /*75d0*/  UIADD3 UR8, UPT, UPT, UR44, 0x1200, URZ ;  /* 0x000012002c087890 */ /* 0x000fe2000fffe0ff */
[----:B------:R-:W-:Y:S01]  /*75e0*/  UMOV UR10, UR50 ;  /* 0x00000032000a7c82 */ /* 0x000fe20008000000 */
[----:B------:R-:W-:Y:S01]  /*75f0*/  UMOV UR11, UR36 ;  /* 0x00000024000b7c82 */ /* 0x000fe20008000000 */
[----:B---3--:R-:W-:Y:S04]  /*7600*/  UIADD3 UR4, UP0, UPT, UR6, 0x680, URZ ;  /* 0x0000068006047890 */ /* 0x008fe8000ff1e0ff */
[----:B------:R-:W-:Y:S09]  /*7610*/  UIADD3.X UR5, UPT, UPT, URZ, UR7, URZ, UP0, !UPT ;  /* 0x00000007ff057290 */ /* 0x000ff200087fe4ff */
[----:B------:R3:W-:Y:S01]  /*7620*/  UTMASTG.3D [UR8], [UR4] ;  /* 0x00000008040073b5 */ /* 0x0007e20008010000 */
[----:B------:R0:W-:Y:S01]  /*7630*/  UTMACMDFLUSH ;  /* 0x00000000000079b7 */ /* 0x0001e20000000000 */
[----:B---3--:R-:W-:Y:S04]  /*7640*/  DEPBAR.LE SB0, 0x1 ;  /* 0x000080400000791a */ /* 0x008fe80000000000 */
.L_x_119:
[----:B------:R-:W-:Y:S05]  /*7650*/  BSYNC.RECONVERGENT B0 ;  /* 0x0000000000007941 */ /* 0x000fea0003800200 */
.L_x_118:
[----:B------:R-:W-:Y:S01]  /*7660*/  BAR.SYNC.DEFER_BLOCKING 0x1, 0x80 ;  /* 0x0042000000007b1d */ /* 0x000fe20000010000 */
[----:B------:R-:W-:Y:S04]  /*7670*/  UIADD3 UR4, UPT, UPT, UR46, 0x1, URZ ;  /* 0x000000012e047890 */ /* 0x000fe8000fffe0ff */
[----:B------:R-:W-:Y:S04]  /*7680*/  UISETP.NE.AND UP0, UPT, UR4, 0x4, UPT ;  /* 0x000000040400788c */ /* 0x000fe8000bf05270 */
[----:B------:R-:W-:Y:S01]  /*7690*/  USEL UR45, UR4, URZ, UP0 ;  /* 0x000000ff042d7287 */ /* 0x000fe20008000000 */
[----:B------:R3:W-:Y:S01]  /*76a0*/  @P6 SYNCS.ARRIVE.TRANS64.RED.A1T0 RZ, [R0+URZ], RZ ;  /* 0x000000ff00ff69a7 */ /* 0x0007e200081004ff */
[----:B------:R-:W-:Y:S01]  /*76b0*/  BSSY B1, `(.L_x_120) ;  /* 0x0000014000017945 */ /* 0x000fe20003800000 */
[----:B------:R-:W4:Y:S02]  /*76c0*/  @P6 SYNCS.PHASECHK.TRANS64.TRYWAIT P0, [R2+URZ+0x40], R3 ;  /* 0x00004003020065a7 */ /* 0x000f2400080011ff */
[----:B----4-:R-:W-:Y:S01]  /*76d0*/  @P6 SEL R64, RZ, 0x1, !P0 ;  /* 0x00000001ff406807 */ /* 0x010fe20004000000 */
[----:B---3--:R-:W-:Y:S06]  /*76e0*/  @!P6 BRA `(.L_x_121) ;  /* 0x000000000040e947 */ /* 0x008fec0003800000 */
[----:B------:R-:W-:Y:S01]  /*76f0*/  ISETP.NE.AND P1, PT, R65, RZ, PT ;  /* 0x000000ff4100720c */ /* 0x000fe20003f25270 */
[----:B------:R-:W-:Y:S01]  /*7700*/  BSSY B0, `(.L_x_122) ;  /* 0x0000009000007945 */ /* 0x000fe20003800000 */
[----:B------:R-:W-:Y:S11]  /*7710*/  ISETP.NE.AND P0, PT, R64, RZ, PT ;  /* 0x000000ff4000720c */ /* 0x000ff60003f05270 */
[----:B------:R-:W-:Y:S05]  /*7720*/  @P1 IMAD R3, R62, 0x1000, R63 ;  /* 0x000010003e031824 */ /* 0x000fea00078e023f */
[----:B------:R-:W-:Y:S05]  /*7730*/  @P1 IADD3 R0, PT, PT, R3, UR44, RZ ;  /* 0x0000002c03001c10 */ /* 0x000fea000fffe0ff */
[----:B------:R-:W-:Y:S01]  /*7740*/  @P1 IMAD.IADD R0, R55, 0x1, R0 ;  /* 0x0000000137001824 */ /* 0x000fe200078e0200 */
[----:B------:R-:W-:Y:S06]  /*7750*/  @P0 BRA `(.L_x_123) ;  /* 0x00000000000c0947 */ /* 0x000fec0003800000 */
[----:B------:R-:W-:Y:S04]  /*7760*/  SHF.L.U32 R4, R54, 0x1f, RZ ;  /* 0x0000001f36047819 */ /* 0x000fe800000006ff */
[----:B------:R-:W3:Y:S02]  /*7770*/  SYNCS.PHASECHK.TRANS64.TRYWAIT P0, [R2+URZ+0x40], R4 ;  /* 0x00004004020075a7 */ /* 0x000ee400080011ff */
[----:B---3--:R-:W-:Y:S05]  /*7780*/  @!P0 BRA `(.L_x_124) ;  /* 0x0000001c00948947 */ /* 0x008fea0003800000 */
.L_x_123:
[----:B------:R-:W-:Y:S05]  /*7790*/  BSYNC B0 ;  /* 0x0000000000007941 */ /* 0x000fea0003800000 */
.L_x_122:
[----:B------:R-:W-:Y:S02]  /*77a0*/  ISETP.NE.AND P0, PT, R65, RZ, PT ;  /* 0x000000ff4100720c */ /* 0x000fe40003f05270 */
[----:B------:R-:W-:Y:S11]  /*77b0*/  IADD3 R62, PT, PT, R62, 0x1, RZ ;  /* 0x000000013e3e7810 */ /* 0x000ff60007ffe0ff */
[----:B------:R-:W-:Y:S05]  /*77c0*/  @P0 WARPSYNC.ALL ;  /* 0x0000000000000948 */ /* 0x000fea0003800000 */
[----:B------:R4:W1:Y:S04]  /*77d0*/  @P0 LDSM.16.M88.4 R28, [R3+UR44+0x200] ;  /* 0x0002002c031c083b */ /* 0x0008680008000200 */
[----:B------:R4:W1:Y:S02]  /*77e0*/  @P0 LDSM.16.M88.4 R36, [R0+0x200] ;  /* 0x000200000024083b */ /* 0x0008640000000200 */
.L_x_121:
[----:B------:R-:W-:Y:S05]  /*77f0*/  BSYNC B1 ;  /* 0x0000000000017941 */ /* 0x000fea0003800000 */
.L_x_120:
[----:B----4-:R-:W-:Y:S05]  /*7800*/  VIADD R0, R25, 0x40 ;  /* 0x0000004019007836 */ /* 0x010fea0000000000 */
[----:B------:R-:W-:Y:S04]  /*7810*/  SHF.R.U32.HI R0, RZ, 0x15, R0 ;  /* 0x00000015ff007819 */ /* 0x000fe80000011600 */
[----:B------:R-:W-:Y:S11]  /*7820*/  LOP3.LUT P0, RZ, R0, 0x3, R46, 0x48, !PT ;  /* 0x0000000300ff7812 */ /* 0x000ff6000780482e */
[----:B------:R-:W-:Y:S02]  /*7830*/  @!UPT UIADD3 URZ, UPT, UPT, URZ, URZ, URZ ;  /* 0x000000fffffff290 */ /* 0x000fe4000fffe0ff */
[----:B------:R-:W-:Y:S05]  /*7840*/  @!P0 BRA `(.L_x_125) ;  /* 0x0000000000408947 */ /* 0x000fea0003800000 */
[----:B------:R-:W4:Y:S01]  /*7850*/  LDCU.64 UR8, c[0x4][0x70] ;  /* 0x01000e00ff0877ac */ /* 0x000f220008000a00 */
[----:B------:R-:W-:Y:S01]  /*7860*/  MOV R3, 0x0 ;  /* 0x0000000000037802 */ /* 0x000fe20000000f00 */
[----:B------:R-:W-:Y:S02]  /*7870*/  HFMA2 R12, -RZ, RZ, 0, 5.9604644775390625e-08 ;  /* 0x00000001ff0c7431 */ /* 0x000fe400000001ff */
[----:B-1----:R-:W-:Y:S02]  /*7880*/  IMAD.MOV.U32 R8, RZ, RZ, 0x192 ;  /* 0x00000192ff087424 */ /* 0x002fe400078e00ff */
[----:B------:R-:W-:Y:S01]  /*7890*/  IMAD.MOV.U32 R13, RZ, RZ, RZ ;  /* 0x000000ffff0d7224 */ /* 0x000fe200078e00ff */
[----:B------:R-:W1:Y:S01]  /*78a0*/  LDCU.64 UR6, c[0x4][0x78] ;  /* 0x01000f00ff0677ac */ /* 0x000e620008000a00 */
[----:B---3--:R-:W3:Y:S01]  /*78b0*/  LDC.64 R2, c[0x4][R3] ;  /* 0x0100000003027b82 */ /* 0x008ee20000000a00 */
[----:B------:R-:W5:Y:S01]  /*78c0*/  LDCU.64 UR4, c[0x4][0x10] ;  /* 0x01000200ff0477ac */ /* 0x000f620008000a00 */
[----:B----4-:R-:W-:Y:S01]  /*78d0*/  MOV R5, UR9 ;  /* 0x0000000900057c02 */ /* 0x010fe20008000f00 */
[----:B------:R-:W-:Y:S01]  /*78e0*/  IMAD.U32 R4, RZ, RZ, UR8 ;  /* 0x00000008ff047e24 */ /* 0x000fe2000f8e00ff */
[----:B-1----:R-:W-:Y:S01]  /*78f0*/  MOV R7, UR7 ;  /* 0x0000000700077c02 */ /* 0x002fe20008000f00 */
[----:B------:R-:W-:Y:S01]  /*7900*/  IMAD.U32 R6, RZ, RZ, UR6 ;  /* 0x00000006ff067e24 */ /* 0x000fe2000f8e00ff */
[----:B-----5:R-:W-:Y:S01]  /*7910*/  MOV R11, UR5 ;  /* 0x00000005000b7c02 */ /* 0x020fe20008000f00 */
[----:B------:R-:W-:Y:S02]  /*7920*/  IMAD.U32 R10, RZ, RZ, UR4 ;  /* 0x00000004ff0a7e24 */ /* 0x000fe4000f8e00ff */
[----:B------:R-:W-:Y:S07]  /*7930*/  LEPC R20, `(.L_x_125) ;  /* 0x000000001014794e */ /* 0x000fee0000000000 */
[----:B--23--:R-:W-:Y:S05]  /*7940*/  CALL.ABS.NOINC R2 ;  /* 0x0000000002007343 */ /* 0x00cfea0003c00000 */
.L_x_125:
[----:B-1----:R-:W-:Y:S01]  /*7950*/  SHF.L.U32 R3, R28, 0x10, RZ ;  /* 0x000000101c037819 */ /* 0x002fe200000006ff */
[----:B------:R-:W-:Y:S05]  /*7960*/  WARPSYNC.ALL ;  /* 0x0000000000007948 */ /* 0x000fea0003800000 */
[----:B------:R-:W-:Y:S01]  /*7970*/  R2UR UR4, R25 ;  /* 0x00000000190472ca */ /* 0x000fe200000e0000 */
[----:B------:R-:W-:Y:S01]  /*7980*/  BSSY.RECONVERGENT B0, `(.L_x_126) ;  /* 0x0000056000007945 */ /* 0x000fe20003800200 */
[----:B------:R-:W-:Y:S02]  /*7990*/  SHF.L.U32 R20, R30, 0x10, RZ ;  /* 0x000000101e147819 */ /* 0x000fe400000006ff */
[----:B------:R-:W-:Y:S02]  /*79a0*/  ISETP.NE.AND P6, PT, R59, RZ, PT ;  /* 0x000000ff3b00720c */ /* 0x000fe40003fc5270 */
[----:B------:R-:W-:Y:S07]  /*79b0*/  ISETP.NE.AND P0, PT, R56, RZ, PT ;  /* 0x000000ff3800720c */ /* 0x000fee0003f05270 */
[----:B---3--:R-:W1:Y:S02]  /*79c0*/  LDTM.16dp256bit.x4 R4, tmem[UR4+0x40] ;  /* 0x00004004000479ee */ /* 0x008e640008120000 */
        /* <DEDUP_REMOVED lines=60> */
[----:B------:R-:W-:Y:S02]  /*7d90*/  LEA R3, R62, UR44, 0x3 ;  /* 0x0000002c3e037c11 */ /* 0x000fe4000f8e18ff */
[----:B------:R-:W-:Y:S01]  /*7da0*/  @P6 PRMT R0, R0, 0x654, R2 ;  /* 0x0000065400006816 */ /* 0x000fe20000000002 */
[----:B------:R-:W-:Y:S01]  /*7db0*/  @!PT LDS RZ, [RZ] ;  /* 0x00000000fffff984 */ /* 0x000fe20000000800 */
[----:B------:R-:W-:Y:S01]  /*7dc0*/  @!PT LDS RZ, [RZ] ;  /* 0x00000000fffff984 */ /* 0x000fe20000000800 */
[----:B------:R-:W-:Y:S01]  /*7dd0*/  @!PT LDS RZ, [RZ] ;  /* 0x00000000fffff984 */ /* 0x000fe20000000800 */
[----:B------:R-:W-:Y:S01]  /*7de0*/  @!PT LDS RZ, [RZ] ;  /* 0x00000000fffff984 */ /* 0x000fe20000000800 */
[----:B------:R3:W-:Y:S06]  /*7df0*/  MEMBAR.ALL.CTA ;  /* 0x0000000000007992 */ /* 0x0007ec0000008000 */
[----:B---3--:R-:W3:Y:S01]  /*7e00*/  FENCE.VIEW.ASYNC.S ;  /* 0x00000000000073c6 */ /* 0x008ee20000000000 */
[----:B------:R-:W-:Y:S01]  /*7e10*/  @P6 SHF.L.U32 R2, R54, 0x1f, RZ ;  /* 0x0000001f36026819 */ /* 0x000fe200000006ff */
        /* <DEDUP_REMOVED lines=12> */
.L_x_127:
[----:B------:R-:W-:Y:S05]  /*7ee0*/  BSYNC.RECONVERGENT B0 ;  /* 0x0000000000007941 */ /* 0x000fea0003800200 */
.L_x_126:
        /* <DEDUP_REMOVED lines=19> */
.L_x_131:
[----:B------:R-:W-:Y:S05]  /*8020*/  BSYNC B0 ;  /* 0x0000000000007941 */ /* 0x000fea0003800000 */
.L_x_130:
[----:B------:R-:W-:Y:S11]  /*8030*/  ISETP.NE.AND P0, PT, R65, RZ, PT ;  /* 0x000000ff4100720c */ /* 0x000ff60003f05270 */
[----:B------:R-:W-:Y:S02]  /*8040*/  @!UPT UIADD3 URZ, UPT, UPT, URZ, URZ, URZ ;  /* 0x000000fffffff290 */ /* 0x000fe4000fffe0ff */
[----:B------:R-:W-:Y:S05]  /*8050*/  @P0 WARPSYNC.ALL ;  /* 0x0000000000000948 */ /* 0x000fea0003800000 */
[----:B------:R4:W1:Y:S04]  /*8060*/  @P0 LDSM.16.M88.4 R28, [R62+UR44+0x200] ;  /* 0x0002002c3e1c083b */ /* 0x0008680008000200 */
[----:B------:R4:W1:Y:S02]  /*8070*/  @P0 LDSM.16.M88.4 R36, [R2+0x200] ;  /* 0x000200000224083b */ /* 0x0008640000000200 */
.L_x_129:
[----:B------:R-:W-:Y:S05]  /*8080*/  BSYNC B1 ;  /* 0x0000000000017941 */ /* 0x000fea0003800000 */
.L_x_128:
[----:B---3--:R-:W-:Y:S05]  /*8090*/  VIADD R0, R25, 0x60 ;  /* 0x0000006019007836 */ /* 0x008fea0000000000 */
[----:B------:R-:W-:Y:S04]  /*80a0*/  SHF.R.U32.HI R0, RZ, 0x15, R0 ;  /* 0x00000015ff007819 */ /* 0x000fe80000011600 */
[----:B------:R-:W-:Y:S11]  /*80b0*/  LOP3.LUT P0, RZ, R0, 0x3, R46, 0x48, !PT ;  /* 0x0000000300ff7812 */ /* 0x000ff6000780482e */
[----:B------:R-:W-:Y:S02]  /*80c0*/  @!UPT UIADD3 URZ, UPT, UPT, URZ, URZ, URZ ;  /* 0x000000fffffff290 */ /* 0x000fe4000fffe0ff */
[----:B------:R-:W-:Y:S05]  /*80d0*/  @!P0 BRA `(.L_x_133) ;  /* 0x0000000000408947 */ /* 0x000fea0003800000 */
[----:B------:R-:W3:Y:S01]  /*80e0*/  LDCU.64 UR8, c[0x4][0x70] ;  /* 0x01000e00ff0877ac */ /* 0x000ee20008000a00 */
[----:B------:R-:W-:Y:S01]  /*80f0*/  MOV R3, 0x0 ;  /* 0x0000000000037802 */ /* 0x000fe20000000f00 */
[----:B------:R-:W-:Y:S02]  /*8100*/  HFMA2 R12, -RZ, RZ, 0, 5.9604644775390625e-08 ;  /* 0x00000001ff0c7431 */ /* 0x000fe400000001ff */
[----:B-1----:R-:W-:Y:S02]  /*8110*/  IMAD.MOV.U32 R8, RZ, RZ, 0x192 ;  /* 0x00000192ff087424 */ /* 0x002fe400078e00ff */
[----:B------:R-:W-:Y:S01]  /*8120*/  IMAD.MOV.U32 R13, RZ, RZ, RZ ;  /* 0x000000ffff0d7224 */ /* 0x000fe200078e00ff */
[----:B------:R-:W1:Y:S01]  /*8130*/  LDCU.64 UR6, c[0x4][0x78] ;  /* 0x01000f00ff0677ac */ /* 0x000e620008000a00 */
[----:B----4-:R-:W4:Y:S01]  /*8140*/  LDC.64 R2, c[0x4][R3] ;  /* 0x0100000003027b82 */ /* 0x010f220000000a00 */
        /* <DEDUP_REMOVED lines=9> */
.L_x_133:
[----:B------:R-:W-:Y:S01]  /*81e0*/  ISETP.NE.AND P0, PT, R56, RZ, PT ;  /* 0x000000ff3800720c */ /* 0x000fe20003f05270 */
[----:B------:R-:W-:Y:S05]  /*81f0*/  WARPSYNC.ALL ;  /* 0x0000000000007948 */ /* 0x000fea0003800000 */
[----:B------:R-:W-:Y:S01]  /*8200*/  R2UR UR4, R25 ;  /* 0x00000000190472ca */ /* 0x000fe200000e0000 */
[----:B------:R-:W-:Y:S01]  /*8210*/  BSSY.RECONVERGENT B0, `(.L_x_134) ;  /* 0x0000053000007945 */ /* 0x000fe20003800200 */
[C---:B-1----:R-:W-:Y:S02]  /*8220*/  SHF.L.U32 R0, R28.reuse, 0x10, RZ ;  /* 0x000000101c007819 */ /* 0x042fe400000006ff */
[----:B----4-:R-:W-:Y:S02]  /*8230*/  LOP3.LUT R2, R28, 0xffff0000, RZ, 0xc0, !PT ;  /* 0xffff00001c027812 */ /* 0x010fe400078ec0ff */
[C---:B------:R-:W-:Y:S02]  /*8240*/  SHF.L.U32 R3, R29.reuse, 0x10, RZ ;  /* 0x000000101d037819 */ /* 0x040fe400000006ff */
[----:B------:R-:W-:Y:S02]  /*8250*/  LOP3.LUT R20, R29, 0xffff0000, RZ, 0xc0, !PT ;  /* 0xffff00001d147812 */ /* 0x000fe400078ec0ff */
[C---:B------:R-:W-:Y:S02]  /*8260*/  SHF.L.U32 R21, R30.reuse, 0x10, RZ ;  /* 0x000000101e157819 */ /* 0x040fe400000006ff */
[----:B------:R-:W-:Y:S01]  /*8270*/  LOP3.LUT R25, R30, 0xffff0000, RZ, 0xc0, !PT ;  /* 0xffff00001e197812 */ /* 0x000fe200078ec0ff */
[----:B------:R-:W1:Y:S01]  /*8280*/  LDTM.16dp256bit.x4 R4, tmem[UR4+0x60] ;  /* 0x00006004000479ee */ /* 0x000e620008120000 */
[----:B------:R-:W-:Y:S01]  /*8290*/  R2UR UR4, R26 ;  /* 0x000000001a0472ca */ /* 0x000fe200000e0000 */
[----:B------:R-:W-:Y:S01]  /*82a0*/  NOP ;  /* 0x0000000000007918 */ /* 0x000fe20000000000 */
[C---:B------:R-:W-:Y:S02]  /*82b0*/  SHF.L.U32 R26, R31.reuse, 0x10, RZ ;  /* 0x000000101f1a7819 */ /* 0x040fe400000006ff */
[----:B------:R-:W-:Y:S02]  /*82c0*/  LOP3.LUT R28, R31, 0xffff0000, RZ, 0xc0, !PT ;  /* 0xffff00001f1c7812 */ /* 0x000fe400078ec0ff */
[C---:B------:R-:W-:Y:S02]  /*82d0*/  SHF.L.U32 R29, R36.reuse, 0x10, RZ ;  /* 0x00000010241d7819 */ /* 0x040fe400000006ff */
[----:B------:R-:W-:Y:S02]  /*82e0*/  LOP3.LUT R30, R36, 0xffff0000, RZ, 0xc0, !PT ;  /* 0xffff0000241e7812 */ /* 0x000fe400078ec0ff */
[C---:B------:R-:W-:Y:S02]  /*82f0*/  SHF.L.U32 R31, R37.reuse, 0x10, RZ ;  /* 0x00000010251f7819 */ /* 0x040fe400000006ff */
[----:B------:R-:W-:Y:S01]  /*8300*/  LOP3.LUT R32, R37, 0xffff0000, RZ, 0xc0, !PT ;  /* 0xffff000025207812 */ /* 0x000fe200078ec0ff */
[----:B------:R-:W-:Y:S01]  /*8310*/  UIADD3 UR4, UPT, UPT, UR4, 0xd0, URZ ;  /* 0x000000d004047890 */ /* 0x000fe2000fffe0ff */
[C---:B------:R-:W-:Y:S02]  /*8320*/  SHF.L.U32 R33, R38.reuse, 0x10, RZ ;  /* 0x0000001026217819 */ /* 0x040fe400000006ff */
[----:B------:R-:W-:Y:S01]  /*8330*/  LOP3.LUT R34, R38, 0xffff0000, RZ, 0xc0, !PT ;  /* 0xffff000026227812 */ /* 0x000fe200078ec0ff */
[----:B------:R-:W-:Y:S01]  /*8340*/  UPRMT UR4, UR52, 0x654, UR4 ;  /* 0x0000065434047896 */ /* 0x000fe20008000004 */
[C---:B------:R-:W-:Y:S02]  /*8350*/  SHF.L.U32 R35, R39.reuse, 0x10, RZ ;  /* 0x0000001027237819 */ /* 0x040fe400000006ff */
[----:B------:R-:W-:Y:S01]  /*8360*/  LOP3.LUT R36, R39, 0xffff0000, RZ, 0xc0, !PT ;  /* 0xffff000027247812 */ /* 0x000fe200078ec0ff */
[C---:B-1----:R-:W-:Y:S01]  /*8370*/  FMUL R4, R24.reuse, R4 ;  /* 0x0000000418047220 */ /* 0x042fe20000400000 */
[C---:B------:R-:W-:Y:S01]  /*8380*/  FMUL R5, R24.reuse, R5 ;  /* 0x0000000518057220 */ /* 0x040fe20000400000 */
[C---:B------:R-:W-:Y:S03]  /*8390*/  FMUL R6, R24.reuse, R6 ;  /* 0x0000000618067220 */ /* 0x040fe60000400000 */
[----:B------:R-:W-:Y:S01]  /*83a0*/  SYNCS.ARRIVE.TRANS64.RED.A1T0 RZ, [UR4], RZ ;  /* 0x000000ffffff79a7 */ /* 0x000fe20008100404 */
[C---:B------:R-:W-:Y:S01]  /*83b0*/  FFMA R4, R27.reuse, R0, R4 ;  /* 0x000000001b047223 */ /* 0x040fe20000000004 */
[C---:B------:R-:W-:Y:S01]  /*83c0*/  FFMA R5, R27.reuse, R2, R5 ;  /* 0x000000021b057223 */ /* 0x040fe20000000005 */
[----:B------:R-:W-:Y:S01]  /*83d0*/  FFMA R6, R27, R3, R6 ;  /* 0x000000031b067223 */ /* 0x000fe20000000006 */
[C---:B------:R-:W-:Y:S01]  /*83e0*/  FMUL R7, R24.reuse, R7 ;  /* 0x0000000718077220 */ /* 0x040fe20000400000 */
[C---:B------:R-:W-:Y:S01]  /*83f0*/  FMUL R8, R24.reuse, R8 ;  /* 0x0000000818087220 */ /* 0x040fe20000400000 */
[C---:B------:R-:W-:Y:S01]  /*8400*/  FMUL R9, R24.reuse, R9 ;  /* 0x0000000918097220 */ /* 0x040fe20000400000 */
[----:B------:R-:W-:Y:S01]  /*8410*/  F2FP.BF16.F32.PACK_AB R4, R5, R4 ;  /* 0x000000040504723e */ /* 0x000fe200000010ff */
[C---:B------:R-:W-:Y:S01]  /*8420*/  FFMA R7, R27.reuse, R20, R7 ;  /* 0x000000141b077223 */ /* 0x040fe20000000007 */
[C---:B------:R-:W-:Y:S01]  /*8430*/  FFMA R8, R27.reuse, R21, R8 ;  /* 0x000000151b087223 */ /* 0x040fe20000000008 */
[C---:B------:R-:W-:Y:S01]  /*8440*/  FFMA R9, R27.reuse, R25, R9 ;  /* 0x000000191b097223 */ /* 0x040fe20000000009 */
[C---:B------:R-:W-:Y:S01]  /*8450*/  FMUL R0, R24.reuse, R10 ;  /* 0x0000000a18007220 */ /* 0x040fe20000400000 */
[C---:B------:R-:W-:Y:S01]  /*8460*/  FMUL R2, R24.reuse, R11 ;  /* 0x0000000b18027220 */ /* 0x040fe20000400000 */
[C---:B------:R-:W-:Y:S01]  /*8470*/  FMUL R3, R24.reuse, R12 ;  /* 0x0000000c18037220 */ /* 0x040fe20000400000 */
[C---:B------:R-:W-:Y:S01]  /*8480*/  FMUL R10, R24.reuse, R13 ;  /* 0x0000000d180a7220 */ /* 0x040fe20000400000 */
[C---:B------:R-:W-:Y:S01]  /*8490*/  FFMA R0, R27.reuse, R26, R0 ;  /* 0x0000001a1b007223 */ /* 0x040fe20000000000 */
[C---:B------:R-:W-:Y:S01]  /*84a0*/  FMUL R11, R24.reuse, R14 ;  /* 0x0000000e180b7220 */ /* 0x040fe20000400000 */
[C---:B------:R-:W-:Y:S01]  /*84b0*/  FFMA R2, R27.reuse, R28, R2 ;  /* 0x0000001c1b027223 */ /* 0x040fe20000000002 */
[C---:B------:R-:W-:Y:S01]  /*84c0*/  FMUL R15, R24.reuse, R15 ;  /* 0x0000000f180f7220 */ /* 0x040fe20000400000 */
[C---:B------:R-:W-:Y:S01]  /*84d0*/  FMUL R12, R24.reuse, R16 ;  /* 0x00000010180c7220 */ /* 0x040fe20000400000 */
[C---:B------:R-:W-:Y:S01]  /*84e0*/  FFMA R3, R27.reuse, R29, R3 ;  /* 0x0000001d1b037223 */ /* 0x040fe20000000003 */
[C---:B------:R-:W-:Y:S01]  /*84f0*/  FMUL R13, R24.reuse, R17 ;  /* 0x00000011180d7220 */ /* 0x040fe20000400000 */
[C---:B------:R-:W-:Y:S01]  /*8500*/  FFMA R10, R27.reuse, R30, R10 ;  /* 0x0000001e1b0a7223 */ /* 0x040fe2000000000a */
[C---:B------:R-:W-:Y:S01]  /*8510*/  FMUL R14, R24.reuse, R18 ;  /* 0x00000012180e7220 */ /* 0x040fe20000400000 */
[C---:B------:R-:W-:Y:S01]  /*8520*/  FFMA R11, R27.reuse, R31, R11 ;  /* 0x0000001f1b0b7223 */ /* 0x040fe2000000000b */
[C---:B------:R-:W-:Y:S01]  /*8530*/  FFMA R15, R27.reuse, R32, R15 ;  /* 0x000000201b0f7223 */ /* 0x040fe2000000000f */
[----:B------:R-:W-:Y:S01]  /*8540*/  FMUL R19, R24, R19 ;  /* 0x0000001318137220 */ /* 0x000fe20000400000 */
[C---:B------:R-:W-:Y:S01]  /*8550*/  FFMA R12, R27.reuse, R33, R12 ;  /* 0x000000211b0c7223 */ /* 0x040fe2000000000c */
[C---:B------:R-:W-:Y:S01]  /*8560*/  FFMA R13, R27.reuse, R34, R13 ;  /* 0x000000221b0d7223 */ /* 0x040fe2000000000d */
[----:B------:R-:W-:Y:S01]  /*8570*/  FFMA R14, R27, R35, R14 ;  /* 0x000000231b0e7223 */ /* 0x000fe2000000000e */
[----:B------:R-:W-:Y:S01]  /*8580*/  F2FP.BF16.F32.PACK_AB R5, R7, R6 ;  /* 0x000000060705723e */ /* 0x000fe200000010ff */
[----:B------:R-:W-:Y:S01]  /*8590*/  FFMA R19, R27, R36, R19 ;  /* 0x000000241b137223 */ /* 0x000fe20000000013 */
[----:B------:R-:W-:Y:S02]  /*85a0*/  F2FP.BF16.F32.PACK_AB R6, R9, R8 ;  /* 0x000000080906723e */ /* 0x000fe400000010ff */
        /* <DEDUP_REMOVED lines=25> */
.L_x_135:
[----:B------:R-:W-:Y:S05]  /*8740*/  BSYNC.RECONVERGENT B0 ;  /* 0x0000000000007941 */ /* 0x000fea0003800200 */
.L_x_134:
[----:B------:R-:W-:Y:S01]  /*8750*/  BAR.SYNC.DEFER_BLOCKING 0x1, 0x80 ;  /* 0x0042000000007b1d */ /* 0x000fe20000010000 */
[----:B------:R-:W-:Y:S01]  /*8760*/  UISETP.NE.AND UP0, UPT, UR47, -0x4, UPT ;  /* 0xfffffffc2f00788c */ /* 0x000fe2000bf05270 */
[----:B------:R-:W-:Y:S08]  /*8770*/  IADD3 R22, PT, PT, R22, 0x1, RZ ;  /* 0x0000000116167810 */ /* 0x000ff00007ffe0ff */
[----:B------:R-:W-:Y:S05]  /*8780*/  BRA.U !UP0, `(.L_x_136) ;  /* 0x0000000108287547 */ /* 0x000fea000b800000 */
[----:B------:R-:W-:Y:S01]  /*8790*/  ISETP.NE.AND P0, PT, R59, RZ, PT ;  /* 0x000000ff3b00720c */ /* 0x000fe20003f05270 */
[----:B------:R-:W-:Y:S01]  /*87a0*/  IMAD.U32 R2, RZ, RZ, UR46 ;  /* 0x0000002eff027e24 */ /* 0x000fe2000f8e00ff */
[----:B------:R-:W-:Y:S01]  /*87b0*/  UIADD3 UR4, UPT, UPT, UR46, 0x1, URZ ;  /* 0x000000012e047890 */ /* 0x000fe2000fffe0ff */
[----:B------:R-:W-:Y:S03]  /*87c0*/  IMAD.U32 R0, RZ, RZ, UR52 ;  /* 0x00000034ff007e24 */ /* 0x000fe6000f8e00ff */
[----:B------:R-:W-:Y:S04]  /*87d0*/  UISETP.NE.AND UP0, UPT, UR4, 0x4, UPT ;  /* 0x000000040400788c */ /* 0x000fe8000bf05270 */
[----:B------:R-:W-:Y:S03]  /*87e0*/  USEL UR46, UR4, URZ, UP0 ;  /* 0x000000ff042e7287 */ /* 0x000fe60008000000 */
[----:B------:R-:W-:Y:S05]  /*87f0*/  @P0 LEA R2, R2, UR44, 0x3 ;  /* 0x0000002c02020c11 */ /* 0x000fea000f8e18ff */
[----:B------:R-:W-:Y:S05]  /*8800*/  @P0 VIADD R2, R2, 0x60 ;  /* 0x0000006002020836 */ /* 0x000fea0000000000 */
[----:B------:R-:W-:Y:S04]  /*8810*/  @P0 PRMT R0, R0, 0x654, R2 ;  /* 0x0000065400000816 */ /* 0x000fe80000000002 */
[----:B------:R3:W-:Y:S03]  /*8820*/  @P0 SYNCS.ARRIVE.TRANS64.RED.A1T0 RZ, [R0+URZ], RZ ;  /* 0x000000ff00ff09a7 */ /* 0x0007e600081004ff */
.L_x_136:
[----:B------:R-:W-:Y:S01]  /*8830*/  R2UR UR4, R47 ;  /* 0x000000002f0472ca */ /* 0x000fe200000e0000 */
[----:B------:R-:W-:Y:S01]  /*8840*/  UISETP.NE.AND UP0, UPT, UR62, URZ, UPT ;  /* 0x000000ff3e00728c */ /* 0x000fe2000bf05270 */
[----:B------:R-:W-:Y:S01]  /*8850*/  ISETP.NE.AND P0, PT, R51, 0x2, PT ;  /* 0x000000023300780c */ /* 0x000fe20003f05270 */
[----:B------:R-:W-:Y:S01]  /*8860*/  UIADD3 UR16, UPT, UPT, UR38, UR63, URZ ;  /* 0x0000003f26107290 */ /* 0x000fe2000fffe0ff */
[----:B------:R-:W-:Y:S01]  /*8870*/  ISETP.NE.AND P1, PT, R22, 0x4, PT ;  /* 0x000000041600780c */ /* 0x000fe20003f25270 */
[----:B------:R-:W-:Y:S01]  /*8880*/  UIADD3 UR47, UPT, UPT, UR47, 0x4, URZ ;  /* 0x000000042f2f7890 */ /* 0x000fe2000fffe0ff */
[----:B------:R-:W-:Y:S01]  /*8890*/  SEL R2, RZ, 0x1, P0 ;  /* 0x00000001ff027807 */ /* 0x000fe20000000000 */
[----:B------:R-:W-:Y:S01]  /*88a0*/  UMOV UR36, UR61 ;  /* 0x0000003d00247c82 */ /* 0x000fe20008000000 */
[----:B---3--:R-:W-:Y:S02]  /*88b0*/  SEL R0, RZ, 0x1, P1 ;  /* 0x00000001ff007807 */ /* 0x008fe40000800000 */
[----:B------:R-:W-:Y:S02]  /*88c0*/  LOP3.LUT R52, R52, R2, RZ, 0x3c, !PT ;  /* 0x0000000234347212 */ /* 0x000fe400078e3cff */
[----:B------:R-:W-:Y:S01]  /*88d0*/  LOP3.LUT R53, R53, R0, RZ, 0x3c, !PT ;  /* 0x0000000035357212 */ /* 0x000fe200078e3cff */
[----:B------:R-:W-:Y:S01]  /*88e0*/  UIADD3 UR20, UPT, UPT, UR37, UR4, URZ ;  /* 0x0000000425147290 */ /* 0x000fe2000fffe0ff */
[----:B------:R-:W-:Y:S02]  /*88f0*/  SEL R51, R51, RZ, P0 ;  /* 0x000000ff33337207 */ /* 0x000fe40000000000 */
[----:B------:R-:W-:Y:S01]  /*8900*/  SEL R22, R22, RZ, P1 ;  /* 0x000000ff16167207 */ /* 0x000fe20000800000 */
[----:B------:R-:W-:Y:S08]  /*8910*/  BRA.U UP0, `(.L_x_137) ;  /* 0xffffffcd00a47547 */ /* 0x000ff0000b83ffff */
[----:B------:R-:W-:-:S13]  /*8920*/  R2UR UR4, R48 ;  /* 0x00000000300472ca */ /* 0x000fda00000e0000 */
[----:B------:R-:W-:-:S09]  /*8930*/  UISETP.NE.AND UP0, UPT, UR4, URZ, UPT ;  /* 0x000000ff0400728c */ /* 0x000fd2000bf05270 */
[----:B------:R-:W-:Y:S05]  /*8940*/  BRA.U !UP0, `(.L_x_138) ;  /* 0x0000000108487547 */ /* 0x000fea000b800000 */
[----:B------:R-:W3:Y:S02]  /*8950*/  LDCU.64 UR4, c[0x0][0x890] ;  /* 0x00011200ff0477ac */ /* 0x000ee40008000a00 */
[----:B---3--:R-:W-:-:S04]  /*8960*/  UISETP.NE.U32.AND UP0, UPT, UR4, URZ, UPT ;  /* 0x000000ff0400728c */ /* 0x008fc8000bf05070 */
[----:B------:R-:W-:-:S09]  /*8970*/  UISETP.NE.AND.EX UP0, UPT, UR5, URZ, UPT, UP0 ;  /* 0x000000ff0500728c */ /* 0x000fd2000bf05300 */
[----:B------:R-:W-:Y:S05]  /*8980*/  BRA.U UP0, `(.L_x_139) ;  /* 0x00000001000c7547 */ /* 0x000fea000b800000 */
[----:B------:R-:W-:-:S13]  /*8990*/  FSETP.NEU.AND P0, PT, R27, RZ, PT ;  /* 0x000000ff1b00720b */ /* 0x000fda0003f0d000 */
[----:B------:R-:W-:Y:S05]  /*89a0*/  @!P0 EXIT ;  /* 0x000000000000894d */ /* 0x000fea0003800000 */
[----:B------:R-:W-:Y:S05]  /*89b0*/  BRA `(.L_x_138) ;  /* 0x00000000002c7947 */ /* 0x000fea0003800000 */
.L_x_139:
[----:B------:R-:W-:Y:S01]  /*89c0*/  ISETP.NE.AND P0, PT, R50, RZ, PT ;  /* 0x000000ff3200720c */ /* 0x000fe20003f05270 */
[----:B------:R-:W-:-:S12]  /*89d0*/  BSSY.RECONVERGENT B0, `(.L_x_138) ;  /* 0x0000009000007945 */ /* 0x000fd80003800200 */
[----:B------:R-:W-:Y:S05]  /*89e0*/  @P0 BRA `(.L_x_140) ;  /* 0x0000000000140947 */ /* 0x000fea0003800000 */
[----:B------:R-:W3:Y:S02]  /*89f0*/  LDCU.64 UR4, c[0x0][0x888] ;  /* 0x00011100ff0477ac */ /* 0x000ee40008000a00 */
[----:B---3--:R-:W-:-:S04]  /*8a00*/  ISETP.NE.U32.AND P0, PT, RZ, UR4, PT ;  /* 0x00000004ff007c0c */ /* 0x008fc8000bf05070 */
[----:B------:R-:W-:-:S13]  /*8a10*/  ISETP.NE.AND.EX P0, PT, RZ, UR5, PT, P0 ;  /* 0x00000005ff007c0c */ /* 0x000fda000bf05300 */
[----:B------:R-:W-:Y:S05]  /*8a20*/  @!P0 EXIT ;  /* 0x000000000000894d */ /* 0x000fea0003800000 */
[----:B------:R-:W-:Y:S05]  /*8a30*/  BRA `(.L_x_141) ;  /* 0x0000000000087947 */ /* 0x000fea0003800000 */
.L_x_140:
[----:B------:R-:W-:-:S13]  /*8a40*/  FSETP.NEU.AND P0, PT, R27, RZ, PT ;  /* 0x000000ff1b00720b */ /* 0x000fda0003f0d000 */
[----:B------:R-:W-:Y:S05]  /*8a50*/  @!P0 EXIT ;  /* 0x000000000000894d */ /* 0x000fea0003800000 */
.L_x_141:
[----:B------:R-:W-:Y:S05]  /*8a60*/  BSYNC.RECONVERGENT B0 ;  /* 0x0000000000007941 */ /* 0x000fea0003800200 */
.L_x_138:
[----:B------:R-:W-:Y:S01]  /*8a70*/  ULEA UR4, UR46, UR44, 0x3 ;  /* 0x0000002c2e047291 */ /* 0x000fe2000f8e18ff */
[----:B------:R-:W-:-:S04]  /*8a80*/  DEPBAR.LE SB0, 0x0 ;  /* 0x000080000000791a */ /* 0x000fc80000000000 */
[----:B------:R-:W-:-:S04]  /*8a90*/  UIADD3 UR4, UPT, UPT, UR4, 0x60, URZ ;  /* 0x0000006004047890 */ /* 0x000fc8000fffe0ff */
[----:B------:R-:W-:-:S09]  /*8aa0*/  UPRMT UR4, UR52, 0x654, UR4 ;  /* 0x0000065434047896 */ /* 0x000fd20008000004 */
[----:B------:R-:W-:Y:S01]  /*8ab0*/  SYNCS.ARRIVE.TRANS64.RED.A1T0 RZ, [UR4], RZ ;  /* 0x000000ffffff79a7 */ /* 0x000fe20008100404 */
[----:B------:R-:W-:Y:S05]  /*8ac0*/  EXIT ;  /* 0x000000000000794d */ /* 0x000fea0003800000 */
.L_x_24:
[----:B--2---:R2:W3:Y:S02]  /*8ad0*/  SYNCS.PHASECHK.TRANS64.TRYWAIT P0, [R0+URZ+0x100], R2 ;  /* 0x00010002000075a7 */ /* 0x0044e400080011ff */
[----:B---3--:R-:W-:Y:S05]  /*8ae0*/  @!P0 NANOSLEEP.SYNCS 0x989680 ;  /* 0x009896800000895d */ /* 0x008fea0003900000 */
[----:B------:R-:W3:Y:S02]  /*8af0*/  @!P0 SYNCS.PHASECHK.TRANS64 P0, [R0+URZ+0x100], R2 ;  /* 0x00010002000085a7 */ /* 0x000ee400080010ff */
[----:B---3--:R-:W-:Y:S05]  /*8b00*/  @!P0 BRA `(.L_x_24) ;  /* 0xfffffffc00f08947 */ /* 0x008fea000383ffff */
[----:B------:R-:W-:Y:S05]  /*8b10*/  BRA `(.L_x_142) ;  /* 0xffffff8c00b47947 */ /* 0x000fea000383ffff */
.L_x_27:
[----:B-1----:R-:W-:-:S07]  /*8b20*/  MOV R0, UR33 ;  /* 0x0000002100007c02 */ /* 0x002fce0008000f00 */
.L_x_143:
[----:B-1----:R1:W2:Y:S02]  /*8b30*/  SYNCS.PHASECHK.TRANS64.TRYWAIT P0, [R0+URZ+0x20], R3 ;  /* 0x00002003000075a7 */ /* 0x0022a400080011ff */
[----:B--2---:R-:W-:Y:S05]  /*8b40*/  @!P0 NANOSLEEP.SYNCS 0x989680 ;  /* 0x009896800000895d */ /* 0x004fea0003900000 */
[----:B------:R-:W2:Y:S02]  /*8b50*/  @!P0 SYNCS.PHASECHK.TRANS64 P0, [R0+URZ+0x20], R3 ;  /* 0x00002003000085a7 */ /* 0x000ea400080010ff */
[----:B--2---:R-:W-:Y:S05]  /*8b60*/  @!P0 BRA `(.L_x_143) ;  /* 0xfffffffc00f08947 */ /* 0x004fea000383ffff */
[----:B------:R-:W-:Y:S05]  /*8b70*/  BRA `(.L_x_26) ;  /* 0xffffff9000007947 */ /* 0x000fea000383ffff */
.L_x_36:
[----:B-1----:R-:W-:-:S07]  /*8b80*/  MOV R0, UR33 ;  /* 0x0000002100007c02 */ /* 0x002fce0008000f00 */
.L_x_144:
[----:B-1----:R1:W2:Y:S02]  /*8b90*/  SYNCS.PHASECHK.TRANS64.TRYWAIT P0, [R0+URZ+0x20], R3 ;  /* 0x00002003000075a7 */ /* 0x0022a400080011ff */
[----:B--2---:R-:W-:Y:S05]  /*8ba0*/  @!P0 NANOSLEEP.SYNCS 0x989680 ;  /* 0x009896800000895d */ /* 0x004fea0003900000 */
[----:B------:R-:W2:Y:S02]  /*8bb0*/  @!P0 SYNCS.PHASECHK.TRANS64 P0, [R0+URZ+0x20], R3 ;  /* 0x00002003000085a7 */ /* 0x000ea400080010ff */
[----:B--2---:R-:W-:Y:S05]  /*8bc0*/  @!P0 BRA `(.L_x_144) ;  /* 0xfffffffc00f08947 */ /* 0x004fea000383ffff */
[----:B------:R-:W-:Y:S05]  /*8bd0*/  BRA `(.L_x_35) ;  /* 0xffffff94000c7947 */ /* 0x000fea000383ffff */
.L_x_43:
[----:B-1----:R1:W4:Y:S02]  /*8be0*/  SYNCS.PHASECHK.TRANS64.TRYWAIT P0, [R3+URZ+0x90], R0 ;  /* 0x00009000030075a7 */ /* 0x00232400080011ff */
[----:B----4-:R-:W-:Y:S05]  /*8bf0*/  @!P0 NANOSLEEP.SYNCS 0x989680 ;  /* 0x009896800000895d */ /* 0x010fea0003900000 */
[----:B------:R-:W4:Y:S02]  /*8c00*/  @!P0 SYNCS.PHASECHK.TRANS64 P0, [R3+URZ+0x90], R0 ;  /* 0x00009000030085a7 */ /* 0x000f2400080010ff */
[----:B----4-:R-:W-:Y:S05]  /*8c10*/  @!P0 BRA `(.L_x_43) ;  /* 0xfffffffc00f08947 */ /* 0x010fea000383ffff */
[----:B------:R-:W-:Y:S05]  /*8c20*/  BRA `(.L_x_145) ;  /* 0xffffff9400f87947 */ /* 0x000fea000383ffff */
.L_x_47:
[----:B------:R-:W-:-:S07]  /*8c30*/  MOV R0, UR4 ;  /* 0x0000000400007c02 */ /* 0x000fce0008000f00 */
.L_x_146:
[----:B-1----:R1:W2:Y:S02]  /*8c40*/  SYNCS.PHASECHK.TRANS64.TRYWAIT P0, [R0+URZ], R2 ;  /* 0x00000002000075a7 */ /* 0x0022a400080011ff */
[----:B--2---:R-:W-:Y:S05]  /*8c50*/  @!P0 NANOSLEEP.SYNCS 0x989680 ;  /* 0x009896800000895d */ /* 0x004fea0003900000 */
[----:B------:R-:W2:Y:S02]  /*8c60*/  @!P0 SYNCS.PHASECHK.TRANS64 P0, [R0+URZ], R2 ;  /* 0x00000002000085a7 */ /* 0x000ea400080010ff */
[----:B--2---:R-:W-:Y:S05]  /*8c70*/  @!P0 BRA `(.L_x_146) ;  /* 0xfffffffc00f08947 */ /* 0x004fea000383ffff */
[----:B------:R-:W-:Y:S05]  /*8c80*/  BRA `(.L_x_147) ;  /* 0xffffff9c00a07947 */ /* 0x000fea000383ffff */
.L_x_48:
[----:B------:R-:W-:-:S07]  /*8c90*/  MOV R0, UR5 ;  /* 0x0000000500007c02 */ /* 0x000fce0008000f00 */
.L_x_148:
[----:B-1----:R1:W2:Y:S02]  /*8ca0*/  SYNCS.PHASECHK.TRANS64.TRYWAIT P0, [R0+URZ], R3 ;  /* 0x00000003000075a7 */ /* 0x0022a400080011ff */
[----:B--2---:R-:W-:Y:S05]  /*8cb0*/  @!P0 NANOSLEEP.SYNCS 0x989680 ;  /* 0x009896800000895d */ /* 0x004fea0003900000 */
[----:B------:R-:W2:Y:S02]  /*8cc0*/  @!P0 SYNCS.PHASECHK.TRANS64 P0, [R0+URZ], R3 ;  /* 0x00000003000085a7 */ /* 0x000ea400080010ff */
[----:B--2---:R-:W-:Y:S05]  /*8cd0*/  @!P0 BRA `(.L_x_148) ;  /* 0xfffffffc00f08947 */ /* 0x004fea000383ffff */
[----:B------:R-:W-:Y:S05]  /*8ce0*/  BRA `(.L_x_149) ;  /* 0xffffff9c00ac7947 */ /* 0x000fea000383ffff */
.L_x_49:
[----:B------:R-:W-:-:S07]  /*8cf0*/  MOV R0, UR5 ;  /* 0x0000000500007c02 */ /* 0x000fce0008000f00 */
.L_x_150:
[----:B-1----:R1:W2:Y:S02]  /*8d00*/  SYNCS.PHASECHK.TRANS64.TRYWAIT P0, [R0+URZ], R3 ;  /* 0x00000003000075a7 */ /* 0x0022a400080011ff */
[----:B--2---:R-:W-:Y:S05]  /*8d10*/  @!P0 NANOSLEEP.SYNCS 0x989680 ;  /* 0x009896800000895d */ /* 0x004fea0003900000 */
[----:B------:R-:W2:Y:S02]  /*8d20*/  @!P0 SYNCS.PHASECHK.TRANS64 P0, [R0+URZ], R3 ;  /* 0x00000003000085a7 */ /* 0x000ea400080010ff */
[----:B--2---:R-:W-:Y:S05]  /*8d30*/  @!P0 BRA `(.L_x_150) ;  /* 0xfffffffc00f08947 */ /* 0x004fea000383ffff */
[----:B------:R-:W-:Y:S05]  /*8d40*/  BRA `(.L_x_151) ;  /* 0xffffff9c00b87947 */ /* 0x000fea000383ffff */
.L_x_52:
[----:B--2---:R2:W3:Y:S02]  /*8d50*/  SYNCS.PHASECHK.TRANS64.TRYWAIT P0, [R2+URZ+0xf0], R4 ;  /* 0x0000f004020075a7 */ /* 0x0044e400080011ff */
[----:B---3--:R-:W-:Y:S05]  /*8d60*/  @!P0 NANOSLEEP.SYNCS 0x989680 ;  /* 0x009896800000895d */ /* 0x008fea0003900000 */
[----:B------:R-:W3:Y:S02]  /*8d70*/  @!P0 SYNCS.PHASECHK.TRANS64 P0, [R2+URZ+0xf0], R4 ;  /* 0x0000f004020085a7 */ /* 0x000ee400080010ff */
[----:B---3--:R-:W-:Y:S05]  /*8d80*/  @!P0 BRA `(.L_x_52) ;  /* 0xfffffffc00f08947 */ /* 0x008fea000383ffff */
[----:B------:R-:W-:Y:S05]  /*8d90*/  BRA `(.L_x_152) ;  /* 0xffffffa000147947 */ /* 0x000fea000383ffff */
.L_x_53:
[----:B------:R-:W-:-:S07]  /*8da0*/  MOV R2, UR4 ;  /* 0x0000000400027c02 */ /* 0x000fce0008000f00 */
.L_x_153:
[----:B--2---:R2:W3:Y:S02]  /*8db0*/  SYNCS.PHASECHK.TRANS64.TRYWAIT P0, [R2+URZ+0xa0], R5 ;  /* 0x0000a005020075a7 */ /* 0x0044e400080011ff */
[----:B---3--:R-:W-:Y:S05]  /*8dc0*/  @!P0 NANOSLEEP.SYNCS 0x989680 ;  /* 0x009896800000895d */ /* 0x008fea0003900000 */
[----:B------:R-:W3:Y:S02]  /*8dd0*/  @!P0 SYNCS.PHASECHK.TRANS64 P0, [R2+URZ+0xa0], R5 ;  /* 0x0000a005020085a7 */ /* 0x000ee400080010ff */
[----:B---3--:R-:W-:Y:S05]  /*8de0*/  @!P0 BRA `(.L_x_153) ;  /* 0xfffffffc00f08947 */ /* 0x008fea000383ffff */
[----:B------:R-:W-:Y:S05]  /*8df0*/  BRA `(.L_x_154) ;  /* 0xffffffa000247947 */ /* 0x000fea000383ffff */
.L_x_54:
[----:B--2---:R2:W3:Y:S02]  /*8e00*/  SYNCS.PHASECHK.TRANS64.TRYWAIT P1, [R2+URZ+0x90], R4 ;  /* 0x00009004020075a7 */ /* 0x0044e400080211ff */
[----:B---3--:R-:W-:Y:S05]  /*8e10*/  @!P1 NANOSLEEP.SYNCS 0x989680 ;  /* 0x009896800000995d */ /* 0x008fea0003900000 */
[----:B------:R-:W3:Y:S02]  /*8e20*/  @!P1 SYNCS.PHASECHK.TRANS64 P1, [R2+URZ+0x90], R4 ;  /* 0x00009004020095a7 */ /* 0x000ee400080210ff */
[----:B---3--:R-:W-:Y:S05]  /*8e30*/  @!P1 BRA `(.L_x_54) ;  /* 0xfffffffc00f09947 */ /* 0x008fea000383ffff */
[----:B------:R-:W-:Y:S05]  /*8e40*/  BRA `(.L_x_155) ;  /* 0xffffffa000547947 */ /* 0x000fea000383ffff */
.L_x_57:
[----:B------:R-:W-:-:S07]  /*8e50*/  MOV R0, UR4 ;  /* 0x0000000400007c02 */ /* 0x000fce0008000f00 */
.L_x_156:
[----:B--2---:R2:W3:Y:S02]  /*8e60*/  SYNCS.PHASECHK.TRANS64.TRYWAIT P0, [R0+URZ+0xa0], R2 ;  /* 0x0000a002000075a7 */ /* 0x0044e400080011ff */
[----:B---3--:R-:W-:Y:S05]  /*8e70*/  @!P0 NANOSLEEP.SYNCS 0x989680 ;  /* 0x009896800000895d */ /* 0x008fea0003900000 */
[----:B------:R-:W3:Y:S02]  /*8e80*/  @!P0 SYNCS.PHASECHK.TRANS64 P0, [R0+URZ+0xa0], R2 ;  /* 0x0000a002000085a7 */ /* 0x000ee400080010ff */
[----:B---3--:R-:W-:Y:S05]  /*8e90*/  @!P0 BRA `(.L_x_156) ;  /* 0xfffffffc00f08947 */ /* 0x008fea000383ffff */
[----:B------:R-:W-:Y:S05]  /*8ea0*/  BRA `(.L_x_56) ;  /* 0xffffffa000a87947 */ /* 0x000fea000383ffff */
.L_x_64:
[----:B-1----:R1:W2:Y:S02]  /*8eb0*/  SYNCS.PHASECHK.TRANS64.TRYWAIT P1, [R0+URZ+0x90], R2 ;  /* 0x00009002000075a7 */ /* 0x0022a400080211ff */
[----:B--2---:R-:W-:Y:S05]  /*8ec0*/  @!P1 NANOSLEEP.SYNCS 0x989680 ;  /* 0x009896800000995d */ /* 0x004fea0003900000 */
[----:B------:R-:W2:Y:S02]  /*8ed0*/  @!P1 SYNCS.PHASECHK.TRANS64 P1, [R0+URZ+0x90], R2 ;  /* 0x00009002000095a7 */ /* 0x000ea400080210ff */
[----:B--2---:R-:W-:Y:S05]  /*8ee0*/  @!P1 BRA `(.L_x_64) ;  /* 0xfffffffc00f09947 */ /* 0x004fea000383ffff */
[----:B------:R-:W-:Y:S05]  /*8ef0*/  BRA `(.L_x_157) ;  /* 0xffffffa8003c7947 */ /* 0x000fea000383ffff */
.L_x_65:
[----:B------:R-:W-:-:S07]  /*8f00*/  MOV R2, UR46 ;  /* 0x0000002e00027c02 */ /* 0x000fce0008000f00 */
.L_x_158:
[----:B-1----:R1:W2:Y:S02]  /*8f10*/  SYNCS.PHASECHK.TRANS64.TRYWAIT P0, [R2+URZ+0xd0], R0 ;  /* 0x0000d000020075a7 */ /* 0x0022a400080011ff */
[----:B--2---:R-:W-:Y:S05]  /*8f20*/  @!P0 NANOSLEEP.SYNCS 0x989680 ;  /* 0x009896800000895d */ /* 0x004fea0003900000 */
[----:B------:R-:W2:Y:S02]  /*8f30*/  @!P0 SYNCS.PHASECHK.TRANS64 P0, [R2+URZ+0xd0], R0 ;  /* 0x0000d000020085a7 */ /* 0x000ea400080010ff */
[----:B--2---:R-:W-:Y:S05]  /*8f40*/  @!P0 BRA `(.L_x_158) ;  /* 0xfffffffc00f08947 */ /* 0x004fea000383ffff */
[----:B------:R-:W-:Y:S05]  /*8f50*/  BRA `(.L_x_159) ;  /* 0xffffffa8008c7947 */ /* 0x000fea000383ffff */
.L_x_68:
[----:B------:R-:W-:Y:S07]  /*8f60*/  MOV R0, UR7 ;  /* 0x0000000700007c02 */ /* 0x000fee0008000f00 */
.L_x_160:
[----:B-1----:R1:W2:Y:S02]  /*8f70*/  SYNCS.PHASECHK.TRANS64.TRYWAIT P0, [R0+URZ], R2 ;  /* 0x00000002000075a7 */ /* 0x0022a400080011ff */
[----:B--2---:R-:W-:Y:S05]  /*8f80*/  @!P0 NANOSLEEP.SYNCS 0x989680 ;  /* 0x009896800000895d */ /* 0x004fea0003900000 */
[----:B------:R-:W2:Y:S02]  /*8f90*/  @!P0 SYNCS.PHASECHK.TRANS64 P0, [R0+URZ], R2 ;  /* 0x00000002000085a7 */ /* 0x000ea400080010ff */
[----:B--2---:R-:W-:Y:S05]  /*8fa0*/  @!P0 BRA `(.L_x_160) ;  /* 0xfffffffc00f08947 */ /* 0x004fea000383ffff */
[----:B------:R-:W-:Y:S05]  /*8fb0*/  BRA `(.L_x_67) ;  /* 0xffffffa800a87947 */ /* 0x000fea000383ffff */
.L_x_71:
[----:B------:R-:W-:-:S07]  /*8fc0*/  MOV R0, UR4 ;  /* 0x0000000400007c02 */ /* 0x000fce0008000f00 */
.L_x_161:
[----:B--2---:R2:W4:Y:S02]  /*8fd0*/  SYNCS.PHASECHK.TRANS64.TRYWAIT P0, [R0+URZ], R2 ;  /* 0x00000002000075a7 */ /* 0x00452400080011ff */
[----:B----4-:R-:W-:Y:S05]  /*8fe0*/  @!P0 NANOSLEEP.SYNCS 0x989680 ;  /* 0x009896800000895d */ /* 0x010fea0003900000 */
[----:B------:R-:W4:Y:S02]  /*8ff0*/  @!P0 SYNCS.PHASECHK.TRANS64 P0, [R0+URZ], R2 ;  /* 0x00000002000085a7 */ /* 0x000f2400080010ff */
[----:B----4-:R-:W-:Y:S05]  /*9000*/  @!P0 BRA `(.L_x_161) ;  /* 0xfffffffc00f08947 */ /* 0x010fea000383ffff */
[----:B------:R-:W-:Y:S05]  /*9010*/  BRA `(.L_x_162) ;  /* 0xffffffac00d47947 */ /* 0x000fea000383ffff */
.L_x_72:
[----:B------:R-:W-:-:S07]  /*9020*/  MOV R0, UR5 ;  /* 0x0000000500007c02 */ /* 0x000fce0008000f00 */
.L_x_163:
[----:B-1----:R1:W2:Y:S02]  /*9030*/  SYNCS.PHASECHK.TRANS64.TRYWAIT P0, [R0+URZ], R3 ;  /* 0x00000003000075a7 */ /* 0x0022a400080011ff */
[----:B--2---:R-:W-:Y:S05]  /*9040*/  @!P0 NANOSLEEP.SYNCS 0x989680 ;  /* 0x009896800000895d */ /* 0x004fea0003900000 */
[----:B------:R-:W2:Y:S02]  /*9050*/  @!P0 SYNCS.PHASECHK.TRANS64 P0, [R0+URZ], R3 ;  /* 0x00000003000085a7 */ /* 0x000ea400080010ff */
[----:B--2---:R-:W-:Y:S05]  /*9060*/  @!P0 BRA `(.L_x_163) ;  /* 0xfffffffc00f08947 */ /* 0x004fea000383ffff */
[----:B------:R-:W-:Y:S05]  /*9070*/  BRA `(.L_x_164) ;  /* 0xffffffac00e07947 */ /* 0x000fea000383ffff */
.L_x_73:
[----:B------:R-:W-:-:S07]  /*9080*/  MOV R0, UR5 ;  /* 0x0000000500007c02 */ /* 0x000fce0008000f00 */
.L_x_165:
[----:B-1----:R1:W2:Y:S02]  /*9090*/  SYNCS.PHASECHK.TRANS64.TRYWAIT P0, [R0+URZ], R3 ;  /* 0x00000003000075a7 */ /* 0x0022a400080011ff */
[----:B--2---:R-:W-:Y:S05]  /*90a0*/  @!P0 NANOSLEEP.SYNCS 0x989680 ;  /* 0x009896800000895d */ /* 0x004fea0003900000 */
[----:B------:R-:W2:Y:S02]  /*90b0*/  @!P0 SYNCS.PHASECHK.TRANS64 P0, [R0+URZ], R3 ;  /* 0x00000003000085a7 */ /* 0x000ea400080010ff */
[----:B--2---:R-:W-:Y:S05]  /*90c0*/  @!P0 BRA `(.L_x_165) ;  /* 0xfffffffc00f08947 */ /* 0x004fea000383ffff */
[----:B------:R-:W-:Y:S05]  /*90d0*/  BRA `(.L_x_166) ;  /* 0xffffffac00ec7947 */ /* 0x000fea000383ffff */
.L_x_74:
[----:B-1----:R-:W-:-:S07]  /*90e0*/  MOV R0, UR4 ;  /* 0x0000000400007c02 */ /* 0x002fce0008000f00 */
.L_x_167:
[----:B-1----:R1:W2:Y:S02]  /*90f0*/  SYNCS.PHASECHK.TRANS64.TRYWAIT P0, [R0+URZ], R2 ;  /* 0x00000002000075a7 */ /* 0x0022a400080011ff */
[----:B--2---:R-:W-:Y:S05]  /*9100*/  @!P0 NANOSLEEP.SYNCS 0x989680 ;  /* 0x009896800000895d */ /* 0x004fea0003900000 */
[----:B------:R-:W2:Y:S02]  /*9110*/  @!P0 SYNCS.PHASECHK.TRANS64 P0, [R0+URZ], R2 ;  /* 0x00000002000085a7 */ /* 0x000ea400080010ff */
[----:B--2---:R-:W-:Y:S05]  /*9120*/  @!P0 BRA `(.L_x_167) ;  /* 0xfffffffc00f08947 */ /* 0x004fea000383ffff */
[----:B------:R-:W-:Y:S05]  /*9130*/  BRA `(.L_x_168) ;  /* 0xffffffac00f87947 */ /* 0x000fea000383ffff */
.L_x_79:
[----:B---3--:R3:W4:Y:S02]  /*9140*/  SYNCS.PHASECHK.TRANS64.TRYWAIT P0, [R12+URZ+0x90], R0 ;  /* 0x000090000c0075a7 */ /* 0x00872400080011ff */
[----:B----4-:R-:W-:Y:S05]  /*9150*/  @!P0 NANOSLEEP.SYNCS 0x989680 ;  /* 0x009896800000895d */ /* 0x010fea0003900000 */
[----:B------:R-:W4:Y:S02]  /*9160*/  @!P0 SYNCS.PHASECHK.TRANS64 P0, [R12+URZ+0x90], R0 ;  /* 0x000090000c0085a7 */ /* 0x000f2400080010ff */
[----:B----4-:R-:W-:Y:S05]  /*9170*/  @!P0 BRA `(.L_x_79) ;  /* 0xfffffffc00f08947 */ /* 0x010fea000383ffff */
[----:B------:R-:W-:Y:S05]  /*9180*/  BRA `(.L_x_169) ;  /* 0xffffffb400187947 */ /* 0x000fea000383ffff */
.L_x_82:
[----:B-1----:R-:W-:Y:S07]  /*9190*/  MOV R0, UR21 ;  /* 0x0000001500007c02 */ /* 0x002fee0008000f00 */
.L_x_170:
[----:B-1----:R1:W3:Y:S02]  /*91a0*/  SYNCS.PHASECHK.TRANS64.TRYWAIT P2, [R0+URZ+0x88], R6 ;  /* 0x00008806000075a7 */ /* 0x0022e400080411ff */
[----:B---3--:R-:W-:Y:S05]  /*91b0*/  @!P2 NANOSLEEP.SYNCS 0x989680 ;  /* 0x009896800000a95d */ /* 0x008fea0003900000 */
[----:B------:R-:W3:Y:S02]  /*91c0*/  @!P2 SYNCS.PHASECHK.TRANS64 P2, [R0+URZ+0x88], R6 ;  /* 0x000088060000a5a7 */ /* 0x000ee400080410ff */
[----:B---3--:R-:W-:Y:S05]  /*91d0*/  @!P2 BRA `(.L_x_170) ;  /* 0xfffffffc00f0a947 */ /* 0x008fea000383ffff */
[----:B------:R-:W-:Y:S05]  /*91e0*/  BRA `(.L_x_81) ;  /* 0xffffffb800807947 */ /* 0x000fea000383ffff */
.L_x_85:
[----:B------:R-:W-:Y:S07]  /*91f0*/  MOV R0, UR21 ;  /* 0x0000001500007c02 */ /* 0x000fee0008000f00 */
.L_x_171:
[----:B-1----:R1:W3:Y:S02]  /*9200*/  SYNCS.PHASECHK.TRANS64.TRYWAIT P0, [R0+URZ+0x60], R9 ;  /* 0x00006009000075a7 */ /* 0x0022e400080011ff */
[----:B---3--:R-:W-:Y:S05]  /*9210*/  @!P0 NANOSLEEP.SYNCS 0x989680 ;  /* 0x009896800000895d */ /* 0x008fea0003900000 */
[----:B------:R-:W3:Y:S02]  /*9220*/  @!P0 SYNCS.PHASECHK.TRANS64 P0, [R0+URZ+0x60], R9 ;  /* 0x00006009000085a7 */ /* 0x000ee400080010ff */
[----:B---3--:R-:W-:Y:S05]  /*9230*/  @!P0 BRA `(.L_x_171) ;  /* 0xfffffffc00f08947 */ /* 0x008fea000383ffff */
[----:B------:R-:W-:Y:S05]  /*9240*/  BRA `(.L_x_172) ;  /* 0xffffffb800dc7947 */ /* 0x000fea000383ffff */
.L_x_86:
[----:B------:R-:W-:Y:S07]  /*9250*/  MOV R0, UR21 ;  /* 0x0000001500007c02 */ /* 0x000fee0008000f00 */
.L_x_173:
[----:B-1----:R1:W3:Y:S02]  /*9260*/  SYNCS.PHASECHK.TRANS64.TRYWAIT P0, [R0+URZ+0x68], R9 ;  /* 0x00006809000075a7 */ /* 0x0022e400080011ff */
[----:B---3--:R-:W-:Y:S05]  /*9270*/  @!P0 NANOSLEEP.SYNCS 0x989680 ;  /* 0x009896800000895d */ /* 0x008fea0003900000 */
[----:B------:R-:W3:Y:S02]  /*9280*/  @!P0 SYNCS.PHASECHK.TRANS64 P0, [R0+URZ+0x68], R9 ;  /* 0x00006809000085a7 */ /* 0x000ee400080010ff */
[----:B---3--:R-:W-:Y:S05]  /*9290*/  @!P0 BRA `(.L_x_173) ;  /* 0xfffffffc00f08947 */ /* 0x008fea000383ffff */
[----:B------:R-:W-:Y:S05]  /*92a0*/  BRA `(.L_x_174) ;  /* 0xffffffbc00187947 */ /* 0x000fea000383ffff */
.L_x_87:
[----:B------:R-:W-:Y:S07]  /*92b0*/  MOV R0, UR21 ;  /* 0x0000001500007c02 */ /* 0x000fee0008000f00 */
.L_x_175:
[----:B-1----:R1:W3:Y:S02]  /*92c0*/  SYNCS.PHASECHK.TRANS64.TRYWAIT P0, [R0+URZ+0x70], R9 ;  /* 0x00007009000075a7 */ /* 0x0022e400080011ff */
[----:B---3--:R-:W-:Y:S05]  /*92d0*/  @!P0 NANOSLEEP.SYNCS 0x989680 ;  /* 0x009896800000895d */ /* 0x008fea0003900000 */
[----:B------:R-:W3:Y:S02]  /*92e0*/  @!P0 SYNCS.PHASECHK.TRANS64 P0, [R0+URZ+0x70], R9 ;  /* 0x00007009000085a7 */ /* 0x000ee400080010ff */
[----:B---3--:R-:W-:Y:S05]  /*92f0*/  @!P0 BRA `(.L_x_175) ;  /* 0xfffffffc00f08947 */ /* 0x008fea000383ffff */
[----:B------:R-:W-:Y:S05]  /*9300*/  BRA `(.L_x_176) ;  /* 0xffffffbc00607947 */ /* 0x000fea000383ffff */
.L_x_88:
[----:B------:R-:W-:Y:S07]  /*9310*/  MOV R0, UR21 ;  /* 0x0000001500007c02 */ /* 0x000fee0008000f00 */
.L_x_177:
[----:B-1----:R1:W3:Y:S02]  /*9320*/  SYNCS.PHASECHK.TRANS64.TRYWAIT P0, [R0+URZ+0x78], R9 ;  /* 0x00007809000075a7 */ /* 0x0022e400080011ff */
[----:B---3--:R-:W-:Y:S05]  /*9330*/  @!P0 NANOSLEEP.SYNCS 0x989680 ;  /* 0x009896800000895d */ /* 0x008fea0003900000 */
[----:B------:R-:W3:Y:S02]  /*9340*/  @!P0 SYNCS.PHASECHK.TRANS64 P0, [R0+URZ+0x78], R9 ;  /* 0x00007809000085a7 */ /* 0x000ee400080010ff */
[----:B---3--:R-:W-:Y:S05]  /*9350*/  @!P0 BRA `(.L_x_177) ;  /* 0xfffffffc00f08947 */ /* 0x008fea000383ffff */
[----:B------:R-:W-:Y:S05]  /*9360*/  BRA `(.L_x_178) ;  /* 0xffffffbc00a47947 */ /* 0x000fea000383ffff */
.L_x_90:
[----:B------:R-:W-:-:S07]  /*9370*/  MOV R0, UR21 ;  /* 0x0000001500007c02 */ /* 0x000fce0008000f00 */
.L_x_179:
[----:B-1----:R1:W4:Y:S02]  /*9380*/  SYNCS.PHASECHK.TRANS64.TRYWAIT P0, [R0+URZ+0x60], R2 ;  /* 0x00006002000075a7 */ /* 0x00232400080011ff */
[----:B----4-:R-:W-:Y:S05]  /*9390*/  @!P0 NANOSLEEP.SYNCS 0x989680 ;  /* 0x009896800000895d */ /* 0x010fea0003900000 */
[----:B------:R-:W4:Y:S02]  /*93a0*/  @!P0 SYNCS.PHASECHK.TRANS64 P0, [R0+URZ+0x60], R2 ;  /* 0x00006002000085a7 */ /* 0x000f2400080010ff */
[----:B----4-:R-:W-:Y:S05]  /*93b0*/  @!P0 BRA `(.L_x_179) ;  /* 0xfffffffc00f08947 */ /* 0x010fea000383ffff */
[----:B------:R-:W-:Y:S05]  /*93c0*/  BRA `(.L_x_180) ;  /* 0xffffffc000187947 */ /* 0x000fea000383ffff */
.L_x_91:
[----:B-1----:R-:W-:-:S07]  /*93d0*/  MOV R0, UR21 ;  /* 0x0000001500007c02 */ /* 0x002fce0008000f00 */
.L_x_181:
[----:B-1----:R1:W4:Y:S02]  /*93e0*/  SYNCS.PHASECHK.TRANS64.TRYWAIT P0, [R0+URZ+0x68], R2 ;  /* 0x00006802000075a7 */ /* 0x00232400080011ff */
[----:B----4-:R-:W-:Y:S05]  /*93f0*/  @!P0 NANOSLEEP.SYNCS 0x989680 ;  /* 0x009896800000895d */ /* 0x010fea0003900000 */
[----:B------:R-:W4:Y:S02]  /*9400*/  @!P0 SYNCS.PHASECHK.TRANS64 P0, [R0+URZ+0x68], R2 ;  /* 0x00006802000085a7 */ /* 0x000f2400080010ff */
[----:B----4-:R-:W-:Y:S05]  /*9410*/  @!P0 BRA `(.L_x_181) ;  /* 0xfffffffc00f08947 */ /* 0x010fea000383ffff */
[----:B------:R-:W-:Y:S05]  /*9420*/  BRA `(.L_x_182) ;  /* 0xffffffc000087947 */ /* 0x000fea000383ffff */
.L_x_92:
[----:B-1----:R-:W-:-:S07]  /*9430*/  MOV R0, UR21 ;  /* 0x0000001500007c02 */ /* 0x002fce0008000f00 */
.L_x_183:
[----:B-1----:R1:W4:Y:S02]  /*9440*/  SYNCS.PHASECHK.TRANS64.TRYWAIT P0, [R0+URZ+0x70], R2 ;  /* 0x00007002000075a7 */ /* 0x00232400080011ff */
[----:B----4-:R-:W-:Y:S05]  /*9450*/  @!P0 NANOSLEEP.SYNCS 0x989680 ;  /* 0x009896800000895d */ /* 0x010fea0003900000 */
[----:B------:R-:W4:Y:S02]  /*9460*/  @!P0 SYNCS.PHASECHK.TRANS64 P0, [R0+URZ+0x70], R2 ;  /* 0x00007002000085a7 */ /* 0x000f2400080010ff */
[----:B----4-:R-:W-:Y:S05]  /*9470*/  @!P0 BRA `(.L_x_183) ;  /* 0xfffffffc00f08947 */ /* 0x010fea000383ffff */
[----:B------:R-:W-:Y:S05]  /*9480*/  BRA `(.L_x_184) ;  /* 0xffffffbc00f87947 */ /* 0x000fea000383ffff */
.L_x_94:
[----:B-1----:R1:W2:Y:S02]  /*9490*/  SYNCS.PHASECHK.TRANS64.TRYWAIT P0, [R3+URZ+0x90], R0 ;  /* 0x00009000030075a7 */ /* 0x0022a400080011ff */
[----:B--2---:R-:W-:Y:S05]  /*94a0*/  @!P0 NANOSLEEP.SYNCS 0x989680 ;  /* 0x009896800000895d */ /* 0x004fea0003900000 */
[----:B------:R-:W2:Y:S02]  /*94b0*/  @!P0 SYNCS.PHASECHK.TRANS64 P0, [R3+URZ+0x90], R0 ;  /* 0x00009000030085a7 */ /* 0x000ea400080010ff */
[----:B--2---:R-:W-:Y:S05]  /*94c0*/  @!P0 BRA `(.L_x_94) ;  /* 0xfffffffc00f08947 */ /* 0x004fea000383ffff */
[----:B------:R-:W-:Y:S05]  /*94d0*/  BRA `(.L_x_185) ;  /* 0xffffffc000c87947 */ /* 0x000fea000383ffff */
.L_x_105:
[----:B-1----:R-:W-:Y:S04]  /*94e0*/  MOV R0, UR44 ;  /* 0x0000002c00007c02 */ /* 0x002fe80008000f00 */
[----:B------:R1:W2:Y:S03]  /*94f0*/  SYNCS.PHASECHK.TRANS64.TRYWAIT P1, [R0+URZ+0x40], R3 ;  /* 0x00004003000075a7 */ /* 0x0002a600080211ff */
[----:B--2---:R-:W-:Y:S05]  /*9500*/  @!P1 NANOSLEEP.SYNCS 0x989680 ;  /* 0x009896800000995d */ /* 0x004fea0003900000 */
[----:B------:R-:W2:Y:S02]  /*9510*/  @!P1 SYNCS.PHASECHK.TRANS64 P1, [R0+URZ+0x40], R3 ;  /* 0x00004003000095a7 */ /* 0x000ea400080210ff */
[----:B--2---:R-:W-:Y:S05]  /*9520*/  @!P1 BRA `(.L_x_105) ;  /* 0xfffffffc00ec9947 */ /* 0x004fea000383ffff */
[----:B------:R-:W-:Y:S05]  /*9530*/  BRA `(.L_x_104) ;  /* 0xffffffd000387947 */ /* 0x000fea000383ffff */
.L_x_107:
[----:B-1----:R1:W3:Y:S02]  /*9540*/  SYNCS.PHASECHK.TRANS64.TRYWAIT P0, [R26+URZ+0xb0], R2 ;  /* 0x0000b0021a0075a7 */ /* 0x0022e400080011ff */
[----:B---3--:R-:W-:Y:S05]  /*9550*/  @!P0 NANOSLEEP.SYNCS 0x989680 ;  /* 0x009896800000895d */ /* 0x008fea0003900000 */
[----:B------:R-:W3:Y:S02]  /*9560*/  @!P0 SYNCS.PHASECHK.TRANS64 P0, [R26+URZ+0xb0], R2 ;  /* 0x0000b0021a0085a7 */ /* 0x000ee400080010ff */
[----:B---3--:R-:W-:Y:S05]  /*9570*/  @!P0 BRA `(.L_x_107) ;  /* 0xfffffffc00f08947 */ /* 0x008fea000383ffff */
[----:B------:R-:W-:Y:S05]  /*9580*/  BRA `(.L_x_106) ;  /* 0xffffffd0005c7947 */ /* 0x000fea000383ffff */
.L_x_116:
[----:B---3--:R3:W4:Y:S02]  /*9590*/  SYNCS.PHASECHK.TRANS64.TRYWAIT P0, [R2+URZ+0x40], R0 ;  /* 0x00004000020075a7 */ /* 0x00872400080011ff */
[----:B----4-:R-:W-:Y:S05]  /*95a0*/  @!P0 NANOSLEEP.SYNCS 0x989680 ;  /* 0x009896800000895d */ /* 0x010fea0003900000 */
[----:B------:R-:W4:Y:S02]  /*95b0*/  @!P0 SYNCS.PHASECHK.TRANS64 P0, [R2+URZ+0x40], R0 ;  /* 0x00004000020085a7 */ /* 0x000f2400080010ff */
[----:B----4-:R-:W-:Y:S05]  /*95c0*/  @!P0 BRA `(.L_x_116) ;  /* 0xfffffffc00f08947 */ /* 0x010fea000383ffff */
[----:B------:R-:W-:Y:S05]  /*95d0*/  BRA `(.L_x_115) ;  /* 0xffffffd800487947 */ /* 0x000fea000383ffff */
.L_x_124:
[----:B---3--:R3:W4:Y:S02]  /*95e0*/  SYNCS.PHASECHK.TRANS64.TRYWAIT P0, [R2+URZ+0x40], R4 ;  /* 0x00004004020075a7 */ /* 0x00872400080011ff */
[----:B----4-:R-:W-:Y:S05]  /*95f0*/  @!P0 NANOSLEEP.SYNCS 0x989680 ;  /* 0x009896800000895d */ /* 0x010fea0003900000 */
[----:B------:R-:W4:Y:S02]  /*9600*/  @!P0 SYNCS.PHASECHK.TRANS64 P0, [R2+URZ+0x40], R4 ;  /* 0x00004004020085a7 */ /* 0x000f2400080010ff */
[----:B----4-:R-:W-:Y:S05]  /*9610*/  @!P0 BRA `(.L_x_124) ;  /* 0xfffffffc00f08947 */ /* 0x010fea000383ffff */
[----:B------:R-:W-:Y:S05]  /*9620*/  BRA `(.L_x_123) ;  /* 0xffffffe000587947 */ /* 0x000fea000383ffff */
.L_x_132:
[----:B---3--:R3:W4:Y:S02]  /*9630*/  SYNCS.PHASECHK.TRANS64.TRYWAIT P0, [R3+URZ+0x40], R0 ;  /* 0x00004000030075a7 */ /* 0x00872400080011ff */
[----:B----4-:R-:W-:Y:S05]  /*9640*/  @!P0 NANOSLEEP.SYNCS 0x989680 ;  /* 0x009896800000895d */ /* 0x010fea0003900000 */
[----:B------:R-:W4:Y:S02]  /*9650*/  @!P0 SYNCS.PHASECHK.TRANS64 P0, [R3+URZ+0x40], R0 ;  /* 0x00004000030085a7 */ /* 0x000f2400080010ff */
[----:B----4-:R-:W-:Y:S05]  /*9660*/  @!P0 BRA `(.L_x_132) ;  /* 0xfffffffc00f08947 */ /* 0x010fea000383ffff */
[----:B------:R-:W-:Y:S05]  /*9670*/  BRA `(.L_x_131) ;  /* 0xffffffe800687947 */ /* 0x000fea000383ffff */
        .weak           $__internal_0_$__cuda_sm10x_tcgen05_guardrail_trap_col_being_dealloced_not_returned_by_alloc
        .type           $__internal_0_$__cuda_sm10x_tcgen05_guardrail_trap_col_being_dealloced_not_returned_by_alloc,@function
        .size           $__internal_0_$__cuda_sm10x_tcgen05_guardrail_trap_col_being_dealloced_not_returned_by_alloc,($__internal_1_$__cuda_sm10x_tcgen05_guardrail_trap_phase_invalid_during_alloc - $__internal_0_$__cuda_sm10x_tcgen05_guardrail_trap_col_being_dealloced_not_returned_by_alloc)
$__internal_0_$__cuda_sm10x_tcgen05_guardrail_trap_col_being_dealloced_not_returned_by_alloc:
[----:B------:R-:W-:Y:S05]  /*9680*/  BPT.TRAP 0x1 ;  /* 0x000000040000795c */ /* 0x000fea0000300000 */
[----:B------:R-:W-:-:S04]  /*9690*/  HFMA2 R3, -RZ, RZ, 0, 0 ;  /* 0x00000000ff037431 */ /* 0x000fc800000001ff */
[----:B------:R-:W-:Y:S05]  /*96a0*/  RET.REL.NODEC R2 `(_ZN7cutlass13device_kernelINS_4gemm6kernel13GemmUniversalIN4cute5tupleIJiiiiEEENS1_10collective13CollectiveMmaINS1_35MainloopSm100TmaUmmaWarpSpecializedILi4ELi2ELi4ENS5_IJNS4_1CILi2EEESB_NSA_ILi1EEEEEEEENS5_IJNSA_ILi64EEENSA_ILi128EEESG_EEENS_10bfloat16_tENS5_IJlSC_lEEESI_SJ_NS4_8TiledMMAINS4_8MMA_AtomIJNS4_20SM100_MMA_F16BF16_SSISI_SI_fLi64ELi128ELNS4_4UMMA5MajorE0ELSO_0ELNSN_7ScaleInE0ELSP_0EEEEEENS4_6LayoutINS5_IJSC_SC_SC_EEENS5_IJNSA_ILi0EEESU_SU_EEEEENS5_IJNS4_10UnderscoreESX_SX_EEEEENS4_23SM90_TMA_LOAD_MULTICASTENS4_14ComposedLayoutINS4_7SwizzleILi3ELi4ELi3EEENS4_18smem_ptr_flag_bitsILi16EEENSS_INS5_IJNSA_ILi8EEESF_EEENS5_IJSF_SC_EEEEEEEvNS4_8identityES10_S1A_vS1B_EENS_8epilogue10collective18CollectiveEpilogueINS1D_23Sm100TmaWarpSpecializedILi4ELi2ELi16ELb1ELb0EEEJSH_NS5_IJNSS_ISF_SC_EENSS_INSA_ILi32EEESC_EEEEESI_SJ_SI_SJ_NS1D_6fusion15FusionCallbacksIS1H_NS1M_17LinearCombinationISI_fSI_fLNS_15FloatRoundStyleE2EEESH_S1L_JEEENS4_5SM1004TMEM4LOAD26SM100_TMEM_LOAD_16dp256b4xENS4_13SM90_TMA_LOADENS11_INS12_ILi2ELi4ELi3EEES15_NSS_INS5_IJS16_S1J_EEENS5_IJS1J_SC_EEEEEEENS4_17SM75_U32x4_LDSM_NENS4_14SM90_TMA_STOREES21_NS4_17SM90_U32x4_STSM_NENS4_39AutoVectorizingCopyWithAssumedAlignmentILi128EEEEEEvvEEEEvNT_6ParamsE) ;  /* 0xffffff6802547950 */ /* 0x000fea0003c3ffff */
        .weak           $__internal_1_$__cuda_sm10x_tcgen05_guardrail_trap_phase_invalid_during_alloc
        .type           $__internal_1_$__cuda_sm10x_tcgen05_guardrail_trap_phase_invalid_during_alloc,@function
        .size           $__internal_1_$__cuda_sm10x_tcgen05_guardrail_trap_phase_invalid_during_alloc,($__internal_2_$__cuda_sm10x_tcgen05_guardrail_trap_unallocated_columns_being_dealloced - $__internal_1_$__cuda_sm10x_tcgen05_guardrail_trap_phase_invalid_during_alloc)
$__internal_1_$__cuda_sm10x_tcgen05_guardrail_trap_phase_invalid_during_alloc:
[----:B------:R-:W-:Y:S05]  /*96b0*/  BPT.TRAP 0x1 ;  /* 0x000000040000795c */ /* 0x000fea0000300000 */
[----:B------:R-:W-:-:S04]  /*96c0*/  MOV R5, 0x0 ;  /* 0x0000000000057802 */ /* 0x000fc80000000f00 */
[----:B------:R-:W-:Y:S05]  /*96d0*/  RET.REL.NODEC R4 `(_ZN7cutlass13device_kernelINS_4gemm6kernel13GemmUniversalIN4cute5tupleIJiiiiEEENS1_10collective13CollectiveMmaINS1_35MainloopSm100TmaUmmaWarpSpecializedILi4ELi2ELi4ENS5_IJNS4_1CILi2EEESB_NSA_ILi1EEEEEEEENS5_IJNSA_ILi64EEENSA_ILi128EEESG_EEENS_10bfloat16_tENS5_IJlSC_lEEESI_SJ_NS4_8TiledMMAINS4_8MMA_AtomIJNS4_20SM100_MMA_F16BF16_SSISI_SI_fLi64ELi128ELNS4_4UMMA5MajorE0ELSO_0ELNSN_7ScaleInE0ELSP_0EEEEEENS4_6LayoutINS5_IJSC_SC_SC_EEENS5_IJNSA_ILi0EEESU_SU_EEEEENS5_IJNS4_10UnderscoreESX_SX_EEEEENS4_23SM90_TMA_LOAD_MULTICASTENS4_14ComposedLayoutINS4_7SwizzleILi3ELi4ELi3EEENS4_18smem_ptr_flag_bitsILi16EEENSS_INS5_IJNSA_ILi8EEESF_EEENS5_IJSF_SC_EEEEEEEvNS4_8identityES10_S1A_vS1B_EENS_8epilogue10collective18CollectiveEpilogueINS1D_23Sm100TmaWarpSpecializedILi4ELi2ELi16ELb1ELb0EEEJSH_NS5_IJNSS_ISF_SC_EENSS_INSA_ILi32EEESC_EEEEESI_SJ_SI_SJ_NS1D_6fusion15FusionCallbacksIS1H_NS1M_17LinearCombinationISI_fSI_fLNS_15FloatRoundStyleE2EEESH_S1L_JEEENS4_5SM1004TMEM4LOAD26SM100_TMEM_LOAD_16dp256b4xENS4_13SM90_TMA_LOADENS11_INS12_ILi2ELi4ELi3EEES15_NSS_INS5_IJS16_S1J_EEENS5_IJS1J_SC_EEEEEEENS4_17SM75_U32x4_LDSM_NENS4_14SM90_TMA_STOREES21_NS4_17SM90_U32x4_STSM_NENS4_39AutoVectorizingCopyWithAssumedAlignmentILi128EEEEEEvvEEEEvNT_6ParamsE) ;  /* 0xffffff6804487950 */ /* 0x000fea0003c3ffff */
        .weak           $__internal_2_$__cuda_sm10x_tcgen05_guardrail_trap_unallocated_columns_being_dealloced
        .type           $__internal_2_$__cuda_sm10x_tcgen05_guardrail_trap_unallocated_columns_being_dealloced,@function
        .size           $__internal_2_$__cuda_sm10x_tcgen05_guardrail_trap_unallocated_columns_being_dealloced,(.L_x_187 - $__internal_2_$__cuda_sm10x_tcgen05_guardrail_trap_unallocated_columns_being_dealloced)
$__internal_2_$__cuda_sm10x_tcgen05_guardrail_trap_unallocated_columns_being_dealloced:
[----:B------:R-:W-:Y:S05]  /*96e0*/  BPT.TRAP 0x1 ;  /* 0x000000040000795c */ /* 0x000fea0000300000 */
[----:B------:R-:W-:-:S04]  /*96f0*/  HFMA2 R3, -RZ, RZ, 0, 0 ;  /* 0x00000000ff037431 */ /* 0x000fc800000001ff */
[----:B------:R-:W-:Y:S05]  /*9700*/  RET.REL.NODEC R2 `(_ZN7cutlass13device_kernelINS_4gemm6kernel13GemmUniversalIN4cute5tupleIJiiiiEEENS1_10collective13CollectiveMmaINS1_35MainloopSm100TmaUmmaWarpSpecializedILi4ELi2ELi4ENS5_IJNS4_1CILi2EEESB_NSA_ILi1EEEEEEEENS5_IJNSA_ILi64EEENSA_ILi128EEESG_EEENS_10bfloat16_tENS5_IJlSC_lEEESI_SJ_NS4_8TiledMMAINS4_8MMA_AtomIJNS4_20SM100_MMA_F16BF16_SSISI_SI_fLi64ELi128ELNS4_4UMMA5MajorE0ELSO_0ELNSN_7ScaleInE0ELSP_0EEEEEENS4_6LayoutINS5_IJSC_SC_SC_EEENS5_IJNSA_ILi0EEESU_SU_EEEEENS5_IJNS4_10UnderscoreESX_SX_EEEEENS4_23SM90_TMA_LOAD_MULTICASTENS4_14ComposedLayoutINS4_7SwizzleILi3ELi4ELi3EEENS4_18smem_ptr_flag_bitsILi16EEENSS_INS5_IJNSA_ILi8EEESF_EEENS5_IJSF_SC_EEEEEEEvNS4_8identityES10_S1A_vS1B_EENS_8epilogue10collective18CollectiveEpilogueINS1D_23Sm100TmaWarpSpecializedILi4ELi2ELi16ELb1ELb0EEEJSH_NS5_IJNSS_ISF_SC_EENSS_INSA_ILi32EEESC_EEEEESI_SJ_SI_SJ_NS1D_6fusion15FusionCallbacksIS1H_NS1M_17LinearCombinationISI_fSI_fLNS_15FloatRoundStyleE2EEESH_S1L_JEEENS4_5SM1004TMEM4LOAD26SM100_TMEM_LOAD_16dp256b4xENS4_13SM90_TMA_LOADENS11_INS12_ILi2ELi4ELi3EEES15_NSS_INS5_IJS16_S1J_EEENS5_IJS1J_SC_EEEEEEENS4_17SM75_U32x4_LDSM_NENS4_14SM90_TMA_STOREES21_NS4_17SM90_U32x4_STSM_NENS4_39AutoVectorizingCopyWithAssumedAlignmentILi128EEEEEEvvEEEEvNT_6ParamsE) ;  /* 0xffffff68023c7950 */ /* 0x000fea0003c3ffff */
.L_x_186:
[----:B------:R-:W-:-:S00]  /*9710*/  BRA `(.L_x_186) ;  /* 0xfffffffc00fc7947 */ /* 0x000fc0000383ffff */
[----:B------:R-:W-:-:S00]  /*9720*/  NOP ;  /* 0x0000000000007918 */ /* 0x000fc00000000000 */
        /* <DEDUP_REMOVED lines=13> */
.L_x_187:


//--------------------- .nv.global.init           --------------------------
	.section	.nv.global.init,"aw",@progbits
.nv.global.init:
	.type		$str$27,@object
	.size		$str$27,($str$28 - $str$27)
$str$27:
        /*0000*/ 	.byte	0x28, 0x61, 0x64, 0x64, 0x72, 0x65, 0x73, 0x73, 0x20, 0x26, 0x20, 0x6d, 0x61, 0x73, 0x6b, 0x29
        /*0010*/ 	.byte	0x20, 0x3d, 0x3d, 0x20, 0x30, 0x00
	.type		$str$28,@object
	.size		$str$28,($str$26 - $str$28)
$str$28:
        /*0016*/ 	.byte	0x2f, 0x74, 0x6d, 0x70, 0x2f, 0x63, 0x75, 0x74, 0x6c, 0x61, 0x73, 0x73, 0x5f, 0x73, 0x77, 0x65
        /*0026*/ 	.byte	0x65, 0x70, 0x5f, 0x73, 0x72, 0x63, 0x2f, 0x69, 0x6e, 0x63, 0x6c, 0x75, 0x64, 0x65, 0x2f, 0x63
        /*0036*/ 	.byte	0x75, 0x74, 0x65, 0x2f, 0x70, 0x6f, 0x69, 0x6e, 0x74, 0x65, 0x72, 0x5f, 0x66, 0x6c, 0x61, 0x67
        /*0046*/ 	.byte	0x67, 0x65, 0x64, 0x2e, 0x68, 0x70, 0x70, 0x00
	.type		$str$26,@object
	.size		$str$26,($str$25 - $str$26)
$str$26:
        /*004e*/ 	.byte	0x2f, 0x74, 0x6d, 0x70, 0x2f, 0x63, 0x75, 0x74, 0x6c, 0x61, 0x73, 0x73, 0x5f, 0x73, 0x77, 0x65
        /*005e*/ 	.byte	0x65, 0x70, 0x5f, 0x73, 0x72, 0x63, 0x2f, 0x69, 0x6e, 0x63, 0x6c, 0x75, 0x64, 0x65, 0x2f, 0x63
        /*006e*/ 	.byte	0x75, 0x74, 0x65, 0x2f, 0x61, 0x74, 0x6f, 0x6d, 0x2f, 0x63, 0x6f, 0x70, 0x79, 0x5f, 0x74, 0x72
        /*007e*/ 	.byte	0x61, 0x69, 0x74, 0x73, 0x5f, 0x73, 0x6d, 0x31, 0x30, 0x30, 0x2e, 0x68, 0x70, 0x70, 0x00
	.type		$str$25,@object
	.size		$str$25,(__unnamed_1 - $str$25)
$str$25:
        /*008d*/ 	.byte	0x28, 0x28, 0x75, 0x69, 0x6e, 0x74, 0x33, 0x32, 0x5f, 0x74, 0x28, 0x74, 0x68, 0x72, 0x65, 0x61
        /*009d*/ 	.byte	0x64, 0x49, 0x64, 0x78, 0x2e, 0x78, 0x29, 0x20, 0x2f, 0x20, 0x33, 0x32, 0x29, 0x20, 0x25, 0x20
        /*00ad*/ 	.byte	0x34, 0x29, 0x20, 0x3d, 0x3d, 0x20, 0x28, 0x28, 0x28, 0x74, 0x6d, 0x65, 0x6d, 0x5f, 0x61, 0x64
        /*00bd*/ 	.byte	0x64, 0x72, 0x20, 0x3e, 0x3e, 0x20, 0x31, 0x36, 0x29, 0x20, 0x2f, 0x20, 0x33, 0x32, 0x29, 0x20
        /*00cd*/ 	.byte	0x25, 0x20, 0x34, 0x29, 0x00
	.type		__unnamed_1,@object
	.size		__unnamed_1,(__unnamed_2 - __unnamed_1)
__unnamed_1:
        /*00d2*/ 	.byte	0x61, 0x75, 0x74, 0x6f, 0x20, 0x63, 0x75, 0x74, 0x65, 0x3a, 0x3a, 0x61, 0x73, 0x5f, 0x70, 0x6f
        /* <DEDUP_REMOVED lines=24> */
        /*0262*/ 	.byte	0x30, 0x34, 0x38, 0x3e, 0x3e, 0x3e, 0x3e, 0x5d, 0x00
	.type		__unnamed_2,@object
	.size		__unnamed_2,(.L_2 - __unnamed_2)
__unnamed_2:
        /* <DEDUP_REMOVED lines=45> */
        /*053b*/ 	.byte	0x3e, 0x3e, 0x3e, 0x5d, 0x00
.L_2:


//--------------------- .nv.shared._ZN7cutlass13device_kernelINS_4gemm6kernel13GemmUniversalIN4cute5tupleIJiiiiEEENS1_10collective13CollectiveMmaINS1_35MainloopSm100TmaUmmaWarpSpecializedILi4ELi2ELi4ENS5_IJNS4_1CILi2EEESB_NSA_ILi1EEEEEEEENS5_IJNSA_ILi64EEENSA_ILi128EEESG_EEENS_10bfloat16_tENS5_IJlSC_lEEESI_SJ_NS4_8TiledMMAINS4_8MMA_AtomIJNS4_20SM100_MMA_F16BF16_SSISI_SI_fLi64ELi128ELNS4_4UMMA5MajorE0ELSO_0ELNSN_7ScaleInE0ELSP_0EEEEEENS4_6LayoutINS5_IJSC_SC_SC_EEENS5_IJNSA_ILi0EEESU_SU_EEEEENS5_IJNS4_10UnderscoreESX_SX_EEEEENS4_23SM90_TMA_LOAD_MULTICASTENS4_14ComposedLayoutINS4_7SwizzleILi3ELi4ELi3EEENS4_18smem_ptr_flag_bitsILi16EEENSS_INS5_IJNSA_ILi8EEESF_EEENS5_IJSF_SC_EEEEEEEvNS4_8identityES10_S1A_vS1B_EENS_8epilogue10collective18CollectiveEpilogueINS1D_23Sm100TmaWarpSpecializedILi4ELi2ELi16ELb1ELb0EEEJSH_NS5_IJNSS_ISF_SC_EENSS_INSA_ILi32EEESC_EEEEESI_SJ_SI_SJ_NS1D_6fusion15FusionCallbacksIS1H_NS1M_17LinearCombinationISI_fSI_fLNS_15FloatRoundStyleE2EEESH_S1L_JEEENS4_5SM1004TMEM4LOAD26SM100_TMEM_LOAD_16dp256b4xENS4_13SM90_TMA_LOADENS11_INS12_ILi2ELi4ELi3EEES15_NSS_INS5_IJS16_S1J_EEENS5_IJS1J_SC_EEEEEEENS4_17SM75_U32x4_LDSM_NENS4_14SM90_TMA_STOREES21_NS4_17SM90_U32x4_STSM_NENS4_39AutoVectorizingCopyWithAssumedAlignmentILi128EEEEEEvvEEEEvNT_6ParamsE --------------------------
	.section	.nv.shared._ZN7cutlass13device_kernelINS_4gemm6kernel13GemmUniversalIN4cute5tupleIJiiiiEEENS1_10collective13CollectiveMmaINS1_35MainloopSm100TmaUmmaWarpSpecializedILi4ELi2ELi4ENS5_IJNS4_1CILi2EEESB_NSA_ILi1EEEEEEEENS5_IJNSA_ILi64EEENSA_ILi128EEESG_EEENS_10bfloat16_tENS5_IJlSC_lEEESI_SJ_NS4_8TiledMMAINS4_8MMA_AtomIJNS4_20SM100_MMA_F16BF16_SSISI_SI_fLi64ELi128ELNS4_4UMMA5MajorE0ELSO_0ELNSN_7ScaleInE0ELSP_0EEEEEENS4_6LayoutINS5_IJSC_SC_SC_EEENS5_IJNSA_ILi0EEESU_SU_EEEEENS5_IJNS4_10UnderscoreESX_SX_EEEEENS4_23SM90_TMA_LOAD_MULTICASTENS4_14ComposedLayoutINS4_7SwizzleILi3ELi4ELi3EEENS4_18smem_ptr_flag_bitsILi16EEENSS_INS5_IJNSA_ILi8EEESF_EEENS5_IJSF_SC_EEEEEEEvNS4_8identityES10_S1A_vS1B_EENS_8epilogue10collective18CollectiveEpilogueINS1D_23Sm100TmaWarpSpecializedILi4ELi2ELi16ELb1ELb0EEEJSH_NS5_IJNSS_ISF_SC_EENSS_INSA_ILi32EEESC_EEEEESI_SJ_SI_SJ_NS1D_6fusion15FusionCallbacksIS1H_NS1M_17LinearCombinationISI_fSI_fLNS_15FloatRoundStyleE2EEESH_S1L_JEEENS4_5SM1004TMEM4LOAD26SM100_TMEM_LOAD_16dp256b4xENS4_13SM90_TMA_LOADENS11_INS12_ILi2ELi4ELi3EEES15_NSS_INS5_IJS16_S1J_EEENS5_IJS1J_SC_EEEEEEENS4_17SM75_U32x4_LDSM_NENS4_14SM90_TMA_STOREES21_NS4_17SM90_U32x4_STSM_NENS4_39AutoVectorizingCopyWithAssumedAlignmentILi128EEEEEEvvEEEEvNT_6ParamsE,"aw",@nobits
	.sectionflags	@""
	.align	16
	.zero		1024


//--------------------- .nv.shared.reserved.0     --------------------------
	.section	.nv.shared.reserved.0,"aw",@nobits
	.weak		__nv_reservedSMEM_offset_0_alias
	.size		__nv_reservedSMEM_offset_0_alias, 0, 64
	.other		__nv_reservedSMEM_offset_0_alias,@"STO_CUDA_RESERVED_SHARED STV_DEFAULT"
__nv_reservedSMEM_offset_0_alias:
	.zero		0
.nv.shared.reserved.0:
	.zero		64
	.weak		__nv_reservedSMEM_tcgen05_partition
	.type		__nv_reservedSMEM_tcgen05_partition,@object
	.size		__nv_reservedSMEM_tcgen05_partition,(.L_0 - __nv_reservedSMEM_tcgen05_partition)
__nv_reservedSMEM_tcgen05_partition:
	.zero		32
.L_0:


//--------------------- .nv.global                --------------------------
	.section	.nv.global,"aw",@nobits
.nv.global:
	.type		_ZN40_INTERNAL_3bb14294_4_k_cu_039979b3_332434cute1_E,@object
	.size		_ZN40_INTERNAL_3bb14294_4_k_cu_039979b3_332434cute1_E,(_ZN40_INTERNAL_3bb14294_4_k_cu_039979b3_332434cuda3std3__45__cpo6cbeginE - _ZN40_INTERNAL_3bb14294_4_k_cu_039979b3_332434cute1_E)
_ZN40_INTERNAL_3bb14294_4_k_cu_039979b3_332434cute1_E:
	.zero		1
	.type		_ZN40_INTERNAL_3bb14294_4_k_cu_039979b3_332434cuda3std3__45__cpo6cbeginE,@object
	.size		_ZN40_INTERNAL_3bb14294_4_k_cu_039979b3_332434cuda3std3__45__cpo6cbeginE,(_ZN40_INTERNAL_3bb14294_4_k_cu_039979b3_332434cuda3std3__48in_placeE - _ZN40_INTERNAL_3bb14294_4_k_cu_039979b3_332434cuda3std3__45__cpo6cbeginE)
_ZN40_INTERNAL_3bb14294_4_k_cu_039979b3_332434cuda3std3__45__cpo6cbeginE:
	.zero		1
	.type		_ZN40_INTERNAL_3bb14294_4_k_cu_039979b3_332434cuda3std3__48in_placeE,@object
	.size		_ZN40_INTERNAL_3bb14294_4_k_cu_039979b3_332434cuda3std3__48in_placeE,(_ZN40_INTERNAL_3bb14294_4_k_cu_039979b3_332434cuda3std6ranges3__45__cpo9iter_moveE - _ZN40_INTERNAL_3bb14294_4_k_cu_039979b3_332434cuda3std3__48in_placeE)
_ZN40_INTERNAL_3bb14294_4_k_cu_039979b3_332434cuda3std3__48in_placeE:
	.zero		1
	.type		_ZN40_INTERNAL_3bb14294_4_k_cu_039979b3_332434cuda3std6ranges3__45__cpo9iter_moveE,@object
	.size		_ZN40_INTERNAL_3bb14294_4_k_cu_039979b3_332434cuda3std6ranges3__45__cpo9iter_moveE,(_ZN40_INTERNAL_3bb14294_4_k_cu_039979b3_332434cuda3std3__45__cpo5beginE - _ZN40_INTERNAL_3bb14294_4_k_cu_039979b3_332434cuda3std6ranges3__45__cpo9iter_moveE)
_ZN40_INTERNAL_3bb14294_4_k_cu_039979b3_332434cuda3std6ranges3__45__cpo9iter_moveE:
	.zero		1
	.type		_ZN40_INTERNAL_3bb14294_4_k_cu_039979b3_332434cuda3std3__45__cpo5beginE,@object
	.size		_ZN40_INTERNAL_3bb14294_4_k_cu_039979b3_332434cuda3std3__45__cpo5beginE,(_ZN40_INTERNAL_3bb14294_4_k_cu_039979b3_332434cuda3std3__442_GLOBAL__N__3bb14294_4_k_cu_039979b3_332436ignoreE - _ZN40_INTERNAL_3bb14294_4_k_cu_039979b3_332434cuda3std3__45__cpo5beginE)
_ZN40_INTERNAL_3bb14294_4_k_cu_039979b3_332434cuda3std3__45__cpo5beginE:
	.zero		1
	.type		_ZN40_INTERNAL_3bb14294_4_k_cu_039979b3_332434cuda3std3__442_GLOBAL__N__3bb14294_4_k_cu_039979b3_332436ignoreE,@object
	.size		_ZN40_INTERNAL_3bb14294_4_k_cu_039979b3_332434cuda3std3__442_GLOBAL__N__3bb14294_4_k_cu_039979b3_332436ignoreE,(_ZN40_INTERNAL_3bb14294_4_k_cu_039979b3_332434cute7productE - _ZN40_INTERNAL_3bb14294_4_k_cu_039979b3_332434cuda3std3__442_GLOBAL__N__3bb14294_4_k_cu_039979b3_332436ignoreE)
_ZN40_INTERNAL_3bb14294_4_k_cu_039979b3_332434cuda3std3__442_GLOBAL__N__3bb14294_4_k_cu_039979b3_332436ignoreE:
	.zero		1
	.type		_ZN40_INTERNAL_3bb14294_4_k_cu_039979b3_332434cute7productE,@object
	.size		_ZN40_INTERNAL_3bb14294_4_k_cu_039979b3_332434cute7productE,(_ZN40_INTERNAL_3bb14294_4_k_cu_039979b3_332434cuda3std3__45__cpo3endE - _ZN40_INTERNAL_3bb14294_4_k_cu_039979b3_332434cute7productE)
_ZN40_INTERNAL_3bb14294_4_k_cu_039979b3_332434cute7productE:
	.zero		1
	.type		_ZN40_INTERNAL_3bb14294_4_k_cu_039979b3_332434cuda3std3__45__cpo3endE,@object
	.size		_ZN40_INTERNAL_3bb14294_4_k_cu_039979b3_332434cuda3std3__45__cpo3endE,(_ZN40_INTERNAL_3bb14294_4_k_cu_039979b3_332434cuda3std3__419piecewise_constructE - _ZN40_INTERNAL_3bb14294_4_k_cu_039979b3_332434cuda3std3__45__cpo3endE)
_ZN40_INTERNAL_3bb14294_4_k_cu_039979b3_332434cuda3std3__45__cpo3endE:
	.zero		1
	.type		_ZN40_INTERNAL_3bb14294_4_k_cu_039979b3_332434cuda3std3__419piecewise_constructE,@object
	.size		_ZN40_INTERNAL_3bb14294_4_k_cu_039979b3_332434cuda3std3__419piecewise_constructE,(_ZN40_INTERNAL_3bb14294_4_k_cu_039979b3_332434cuda3std3__45__cpo4cendE - _ZN40_INTERNAL_3bb14294_4_k_cu_039979b3_332434cuda3std3__419piecewise_constructE)
_ZN40_INTERNAL_3bb14294_4_k_cu_039979b3_332434cuda3std3__419piecewise_constructE:
	.zero		1
	.type		_ZN40_INTERNAL_3bb14294_4_k_cu_039979b3_332434cuda3std3__45__cpo4cendE,@object
	.size		_ZN40_INTERNAL_3bb14294_4_k_cu_039979b3_332434cuda3std3__45__cpo4cendE,(_ZN40_INTERNAL_3bb14294_4_k_cu_039979b3_332434cuda3std6ranges3__45__cpo4swapE - _ZN40_INTERNAL_3bb14294_4_k_cu_039979b3_332434cuda3std3__45__cpo4cendE)
_ZN40_INTERNAL_3bb14294_4_k_cu_039979b3_332434cuda3std3__45__cpo4cendE:
	.zero		1
	.type		_ZN40_INTERNAL_3bb14294_4_k_cu_039979b3_332434cuda3std6ranges3__45__cpo4swapE,@object
	.size		_ZN40_INTERNAL_3bb14294_4_k_cu_039979b3_332434cuda3std6ranges3__45__cpo4swapE,(.L_10 - _ZN40_INTERNAL_3bb14294_4_k_cu_039979b3_332434cuda3std6ranges3__45__cpo4swapE)
_ZN40_INTERNAL_3bb14294_4_k_cu_039979b3_332434cuda3std6ranges3__45__cpo4swapE:
	.zero		1
.L_10:


//--------------------- .nv.constant0._ZN7cutlass13device_kernelINS_4gemm6kernel13GemmUniversalIN4cute5tupleIJiiiiEEENS1_10collective13CollectiveMmaINS1_35MainloopSm100TmaUmmaWarpSpecializedILi4ELi2ELi4ENS5_IJNS4_1CILi2EEESB_NSA_ILi1EEEEEEEENS5_IJNSA_ILi64EEENSA_ILi128EEESG_EEENS_10bfloat16_tENS5_IJlSC_lEEESI_SJ_NS4_8TiledMMAINS4_8MMA_AtomIJNS4_20SM100_MMA_F16BF16_SSISI_SI_fLi64ELi128ELNS4_4UMMA5MajorE0ELSO_0ELNSN_7ScaleInE0ELSP_0EEEEEENS4_6LayoutINS5_IJSC_SC_SC_EEENS5_IJNSA_ILi0EEESU_SU_EEEEENS5_IJNS4_10UnderscoreESX_SX_EEEEENS4_23SM90_TMA_LOAD_MULTICASTENS4_14ComposedLayoutINS4_7SwizzleILi3ELi4ELi3EEENS4_18smem_ptr_flag_bitsILi16EEENSS_INS5_IJNSA_ILi8EEESF_EEENS5_IJSF_SC_EEEEEEEvNS4_8identityES10_S1A_vS1B_EENS_8epilogue10collective18CollectiveEpilogueINS1D_23Sm100TmaWarpSpecializedILi4ELi2ELi16ELb1ELb0EEEJSH_NS5_IJNSS_ISF_SC_EENSS_INSA_ILi32EEESC_EEEEESI_SJ_SI_SJ_NS1D_6fusion15FusionCallbacksIS1H_NS1M_17LinearCombinationISI_fSI_fLNS_15FloatRoundStyleE2EEESH_S1L_JEEENS4_5SM1004TMEM4LOAD26SM100_TMEM_LOAD_16dp256b4xENS4_13SM90_TMA_LOADENS11_INS12_ILi2ELi4ELi3EEES15_NSS_INS5_IJS16_S1J_EEENS5_IJS1J_SC_EEEEEEENS4_17SM75_U32x4_LDSM_NENS4_14SM90_TMA_STOREES21_NS4_17SM90_U32x4_STSM_NENS4_39AutoVectorizingCopyWithAssumedAlignmentILi128EEEEEEvvEEEEvNT_6ParamsE --------------------------
	.section	.nv.constant0._ZN7cutlass13device_kernelINS_4gemm6kernel13GemmUniversalIN4cute5tupleIJiiiiEEENS1_10collective13CollectiveMmaINS1_35MainloopSm100TmaUmmaWarpSpecializedILi4ELi2ELi4ENS5_IJNS4_1CILi2EEESB_NSA_ILi1EEEEEEEENS5_IJNSA_ILi64EEENSA_ILi128EEESG_EEENS_10bfloat16_tENS5_IJlSC_lEEESI_SJ_NS4_8TiledMMAINS4_8MMA_AtomIJNS4_20SM100_MMA_F16BF16_SSISI_SI_fLi64ELi128ELNS4_4UMMA5MajorE0ELSO_0ELNSN_7ScaleInE0ELSP_0EEEEEENS4_6LayoutINS5_IJSC_SC_SC_EEENS5_IJNSA_ILi0EEESU_SU_EEEEENS5_IJNS4_10UnderscoreESX_SX_EEEEENS4_23SM90_TMA_LOAD_MULTICASTENS4_14ComposedLayoutINS4_7SwizzleILi3ELi4ELi3EEENS4_18smem_ptr_flag_bitsILi16EEENSS_INS5_IJNSA_ILi8EEESF_EEENS5_IJSF_SC_EEEEEEEvNS4_8identityES10_S1A_vS1B_EENS_8epilogue10collective18CollectiveEpilogueINS1D_23Sm100TmaWarpSpecializedILi4ELi2ELi16ELb1ELb0EEEJSH_NS5_IJNSS_ISF_SC_EENSS_INSA_ILi32EEESC_EEEEESI_SJ_SI_SJ_NS1D_6fusion15FusionCallbacksIS1H_NS1M_17LinearCombinationISI_fSI_fLNS_15FloatRoundStyleE2EEESH_S1L_JEEENS4_5SM1004TMEM4LOAD26SM100_TMEM_LOAD_16dp256b4xENS4_13SM90_TMA_LOADENS11_INS12_ILi2ELi4ELi3EEES15_NSS_INS5_IJS16_S1J_EEENS5_IJS1J_SC_EEEEEEENS4_17SM75_U32x4_LDSM_NENS4_14SM90_TMA_STOREES21_NS4_17SM90_U32x4_STSM_NENS4_39AutoVectorizingCopyWithAssumedAlignmentILi128EEEEEEvvEEEEvNT_6ParamsE,"a",@progbits
	.sectionflags	@""
	.align	4
.nv.constant0._ZN7cutlass13device_kernelINS_4gemm6kernel13GemmUniversalIN4cute5tupleIJiiiiEEENS1_10collective13CollectiveMmaINS1_35MainloopSm100TmaUmmaWarpSpecializedILi4ELi2ELi4ENS5_IJNS4_1CILi2EEESB_NSA_ILi1EEEEEEEENS5_IJNSA_ILi64EEENSA_ILi128EEESG_EEENS_10bfloat16_tENS5_IJlSC_lEEESI_SJ_NS4_8TiledMMAINS4_8MMA_AtomIJNS4_20SM100_MMA_F16BF16_SSISI_SI_fLi64ELi128ELNS4_4UMMA5MajorE0ELSO_0ELNSN_7ScaleInE0ELSP_0EEEEEENS4_6LayoutINS5_IJSC_SC_SC_EEENS5_IJNSA_ILi0EEESU_SU_EEEEENS5_IJNS4_10UnderscoreESX_SX_EEEEENS4_23SM90_TMA_LOAD_MULTICASTENS4_14ComposedLayoutINS4_7SwizzleILi3ELi4ELi3EEENS4_18smem_ptr_flag_bitsILi16EEENSS_INS5_IJNSA_ILi8EEESF_EEENS5_IJSF_SC_EEEEEEEvNS4_8identityES10_S1A_vS1B_EENS_8epilogue10collective18CollectiveEpilogueINS1D_23Sm100TmaWarpSpecializedILi4ELi2ELi16ELb1ELb0EEEJSH_NS5_IJNSS_ISF_SC_EENSS_INSA_ILi32EEESC_EEEEESI_SJ_SI_SJ_NS1D_6fusion15FusionCallbacksIS1H_NS1M_17LinearCombinationISI_fSI_fLNS_15FloatRoundStyleE2EEESH_S1L_JEEENS4_5SM1004TMEM4LOAD26SM100_TMEM_LOAD_16dp256b4xENS4_13SM90_TMA_LOADENS11_INS12_ILi2ELi4ELi3EEES15_NSS_INS5_IJS16_S1J_EEENS5_IJS1J_SC_EEEEEEENS4_17SM75_U32x4_LDSM_NENS4_14SM90_TMA_STOREES21_NS4_17SM90_U32x4_STSM_NENS4_39AutoVectorizingCopyWithAssumedAlignmentILi128EEEEEEvvEEEEvNT_6ParamsE:
	.zero		2944


//--------------------- SYMBOLS --------------------------

	.type		.nv.reservedSmem.offset0,@object
	.size		.nv.reservedSmem.offset0,0x4
	.type		.nv.reservedSmem.cap,@object
	.size		.nv.reservedSmem.cap,0x4
	.type		__assertfail,@function
